	.target	sm_100a

	.elftype	@"ET_EXEC"


//--------------------- .note.nv.tkinfo           --------------------------
	.section	.note.nv.tkinfo,"",@"SHT_NOTE"
	.sectionflags	@"SHF_NOTE_NV_TKINFO"
	.tkinfo
        /*0018*/ 	.word	0x00000002
        /*0030*/ 	.string	""
        /*0030*/ 	.string	"ptxas"
        /*0030*/ 	.string	"Cuda compilation tools, release 13.0, V13.0.88"
        /*0030*/ 	.string	"Build cuda_13.0.r13.0/compiler.36424714_0"
        /*0030*/ 	.string	"-arch sm_100a -m 64 "



//--------------------- .note.nv.cuinfo           --------------------------
	.section	.note.nv.cuinfo,"",@"SHT_NOTE"
	.sectionflags	@"SHF_NOTE_NV_CUINFO"
        /*0018*/ 	.short	0x0002
        /*001a*/ 	.short	0x0064
        /*001c*/ 	.short	0x0082
	.zero		2


//--------------------- .nv.info                  --------------------------
	.section	.nv.info,"",@"SHT_CUDA_INFO"
	.align	4


	//----- nvinfo : EIATTR_REGCOUNT
	.align		4
        /*0000*/ 	.byte	0x04, 0x2f
        /*0002*/ 	.short	(.L_19 - .L_18)
	.align		4
.L_18:
        /*0004*/ 	.word	index@(_ZN7cutlass13device_kernelINS_4gemm6kernel13GemmUniversalIN4cute5tupleIJiiiiEEENS1_10collective13CollectiveMmaINS1_35MainloopSm100TmaUmmaWarpSpecializedILi54ELi2ELi4ENS5_IJNS4_1CILi1EEENSA_ILi2EEESB_EEEEENS5_IJNSA_ILi64EEESF_NSA_ILi32EEEEEENS_12float_e4m3_tENS5_IJlSB_lEEESI_SJ_NS4_8TiledMMAINS4_8MMA_AtomIJNS4_10MMA_TraitsINS4_19SM100_MMA_F8F6F4_SSEJSI_SI_fSF_SF_NS4_17integral_constantINS4_4UMMA5MajorELSQ_0EEESR_NSO_INSP_7ScaleInELSS_0EEEST_EEEEEENS4_6LayoutINS5_IJSB_SB_SB_EEENS5_IJNSA_ILi0EEESY_SY_EEEEENS5_IJNS4_10UnderscoreES11_S11_EEEEENS4_23SM90_TMA_LOAD_MULTICASTENS4_14ComposedLayoutINS4_7SwizzleILi1ELi4ELi3EEENS4_18smem_ptr_flag_bitsILi8EEENSW_INS5_IJNSA_ILi8EEESG_EEENS5_IJSG_SB_EEEEEEEvNS4_8identityENS4_13SM90_TMA_LOADES1E_vS1F_EENS_8epilogue10collective18CollectiveEpilogueINS1I_23Sm100TmaWarpSpecializedILi1ELi1ELi32ELb0ELb0EEEJSH_NS5_IJNSW_ISF_SB_EES1N_EEESI_SJ_SI_SJ_NS1I_6fusion15FusionCallbacksIS1M_NS1P_17LinearCombinationISI_fSI_fLNS_15FloatRoundStyleE2EEESH_S1O_JEEENS4_5SM1004TMEM4LOAD26SM100_TMEM_LOAD_16dp32b32xES1G_NS15_INS16_ILi2ELi4ELi3EEES19_NSW_INS5_IJS1A_SF_EEENS5_IJSF_SB_EEEEEEENS4_39AutoVectorizingCopyWithAssumedAlignmentILi128EEENS4_14SM90_TMA_STOREES23_S25_S25_EEEvvEEEEvNT_6ParamsE)
        /*0008*/ 	.word	0x00000059


	//----- nvinfo : EIATTR_FRAME_SIZE
	.align		4
.L_19:
        /*000c*/ 	.byte	0x04, 0x11
        /*000e*/ 	.short	(.L_21 - .L_20)
	.align		4
.L_20:
        /*0010*/ 	.word	index@($__internal_2_$__cuda_sm10x_tcgen05_guardrail_trap_unallocated_columns_being_dealloced)
        /*0014*/ 	.word	0x00000000


	//----- nvinfo : EIATTR_FRAME_SIZE
	.align		4
.L_21:
        /*0018*/ 	.byte	0x04, 0x11
        /*001a*/ 	.short	(.L_23 - .L_22)
	.align		4
.L_22:
        /*001c*/ 	.word	index@($__internal_1_$__cuda_sm10x_tcgen05_guardrail_trap_phase_invalid_during_alloc)
        /*0020*/ 	.word	0x00000000


	//----- nvinfo : EIATTR_FRAME_SIZE
	.align		4
.L_23:
        /*0024*/ 	.byte	0x04, 0x11
        /*0026*/ 	.short	(.L_25 - .L_24)
	.align		4
.L_24:
        /*0028*/ 	.word	index@($__internal_0_$__cuda_sm10x_tcgen05_guardrail_trap_col_being_dealloced_not_returned_by_alloc)
        /*002c*/ 	.word	0x00000000


	//----- nvinfo : EIATTR_FRAME_SIZE
	.align		4
.L_25:
        /*0030*/ 	.byte	0x04, 0x11
        /*0032*/ 	.short	(.L_27 - .L_26)
	.align		4
.L_26:
        /*0034*/ 	.word	index@(_ZN7cutlass13device_kernelINS_4gemm6kernel13GemmUniversalIN4cute5tupleIJiiiiEEENS1_10collective13CollectiveMmaINS1_35MainloopSm100TmaUmmaWarpSpecializedILi54ELi2ELi4ENS5_IJNS4_1CILi1EEENSA_ILi2EEESB_EEEEENS5_IJNSA_ILi64EEESF_NSA_ILi32EEEEEENS_12float_e4m3_tENS5_IJlSB_lEEESI_SJ_NS4_8TiledMMAINS4_8MMA_AtomIJNS4_10MMA_TraitsINS4_19SM100_MMA_F8F6F4_SSEJSI_SI_fSF_SF_NS4_17integral_constantINS4_4UMMA5MajorELSQ_0EEESR_NSO_INSP_7ScaleInELSS_0EEEST_EEEEEENS4_6LayoutINS5_IJSB_SB_SB_EEENS5_IJNSA_ILi0EEESY_SY_EEEEENS5_IJNS4_10UnderscoreES11_S11_EEEEENS4_23SM90_TMA_LOAD_MULTICASTENS4_14ComposedLayoutINS4_7SwizzleILi1ELi4ELi3EEENS4_18smem_ptr_flag_bitsILi8EEENSW_INS5_IJNSA_ILi8EEESG_EEENS5_IJSG_SB_EEEEEEEvNS4_8identityENS4_13SM90_TMA_LOADES1E_vS1F_EENS_8epilogue10collective18CollectiveEpilogueINS1I_23Sm100TmaWarpSpecializedILi1ELi1ELi32ELb0ELb0EEEJSH_NS5_IJNSW_ISF_SB_EES1N_EEESI_SJ_SI_SJ_NS1I_6fusion15FusionCallbacksIS1M_NS1P_17LinearCombinationISI_fSI_fLNS_15FloatRoundStyleE2EEESH_S1O_JEEENS4_5SM1004TMEM4LOAD26SM100_TMEM_LOAD_16dp32b32xES1G_NS15_INS16_ILi2ELi4ELi3EEES19_NSW_INS5_IJS1A_SF_EEENS5_IJSF_SB_EEEEEEENS4_39AutoVectorizingCopyWithAssumedAlignmentILi128EEENS4_14SM90_TMA_STOREES23_S25_S25_EEEvvEEEEvNT_6ParamsE)
        /*0038*/ 	.word	0x00000000


	//----- nvinfo : EIATTR_MIN_STACK_SIZE
	.align		4
.L_27:
        /*003c*/ 	.byte	0x04, 0x12
        /*003e*/ 	.short	(.L_29 - .L_28)
	.align		4
.L_28:
        /*0040*/ 	.word	index@(_ZN7cutlass13device_kernelINS_4gemm6kernel13GemmUniversalIN4cute5tupleIJiiiiEEENS1_10collective13CollectiveMmaINS1_35MainloopSm100TmaUmmaWarpSpecializedILi54ELi2ELi4ENS5_IJNS4_1CILi1EEENSA_ILi2EEESB_EEEEENS5_IJNSA_ILi64EEESF_NSA_ILi32EEEEEENS_12float_e4m3_tENS5_IJlSB_lEEESI_SJ_NS4_8TiledMMAINS4_8MMA_AtomIJNS4_10MMA_TraitsINS4_19SM100_MMA_F8F6F4_SSEJSI_SI_fSF_SF_NS4_17integral_constantINS4_4UMMA5MajorELSQ_0EEESR_NSO_INSP_7ScaleInELSS_0EEEST_EEEEEENS4_6LayoutINS5_IJSB_SB_SB_EEENS5_IJNSA_ILi0EEESY_SY_EEEEENS5_IJNS4_10UnderscoreES11_S11_EEEEENS4_23SM90_TMA_LOAD_MULTICASTENS4_14ComposedLayoutINS4_7SwizzleILi1ELi4ELi3EEENS4_18smem_ptr_flag_bitsILi8EEENSW_INS5_IJNSA_ILi8EEESG_EEENS5_IJSG_SB_EEEEEEEvNS4_8identityENS4_13SM90_TMA_LOADES1E_vS1F_EENS_8epilogue10collective18CollectiveEpilogueINS1I_23Sm100TmaWarpSpecializedILi1ELi1ELi32ELb0ELb0EEEJSH_NS5_IJNSW_ISF_SB_EES1N_EEESI_SJ_SI_SJ_NS1I_6fusion15FusionCallbacksIS1M_NS1P_17LinearCombinationISI_fSI_fLNS_15FloatRoundStyleE2EEESH_S1O_JEEENS4_5SM1004TMEM4LOAD26SM100_TMEM_LOAD_16dp32b32xES1G_NS15_INS16_ILi2ELi4ELi3EEES19_NSW_INS5_IJS1A_SF_EEENS5_IJSF_SB_EEEEEEENS4_39AutoVectorizingCopyWithAssumedAlignmentILi128EEENS4_14SM90_TMA_STOREES23_S25_S25_EEEvvEEEEvNT_6ParamsE)
        /*0044*/ 	.word	0x00000000
.L_29:


//--------------------- .nv.compat                --------------------------
	.section	.nv.compat,"",@"SHT_CUDA_COMPAT_INFO"
	.align	4
        /*0000*/ 	.byte	0x02, 0x09, 0x01, 0x00, 0x02, 0x02, 0x02, 0x00, 0x02, 0x05, 0x05, 0x00, 0x03, 0x07, 0x01, 0x01
        /*0010*/ 	.byte	0x02, 0x03, 0x01, 0x00, 0x02, 0x06, 0x01, 0x00, 0x04, 0x0b, 0x08, 0x00, 0x09, 0x00, 0x00, 0x00
        /*0020*/ 	.byte	0x00, 0x00, 0x00, 0x00


//--------------------- .nv.info._ZN7cutlass13device_kernelINS_4gemm6kernel13GemmUniversalIN4cute5tupleIJiiiiEEENS1_10collective13CollectiveMmaINS1_35MainloopSm100TmaUmmaWarpSpecializedILi54ELi2ELi4ENS5_IJNS4_1CILi1EEENSA_ILi2EEESB_EEEEENS5_IJNSA_ILi64EEESF_NSA_ILi32EEEEEENS_12float_e4m3_tENS5_IJlSB_lEEESI_SJ_NS4_8TiledMMAINS4_8MMA_AtomIJNS4_10MMA_TraitsINS4_19SM100_MMA_F8F6F4_SSEJSI_SI_fSF_SF_NS4_17integral_constantINS4_4UMMA5MajorELSQ_0EEESR_NSO_INSP_7ScaleInELSS_0EEEST_EEEEEENS4_6LayoutINS5_IJSB_SB_SB_EEENS5_IJNSA_ILi0EEESY_SY_EEEEENS5_IJNS4_10UnderscoreES11_S11_EEEEENS4_23SM90_TMA_LOAD_MULTICASTENS4_14ComposedLayoutINS4_7SwizzleILi1ELi4ELi3EEENS4_18smem_ptr_flag_bitsILi8EEENSW_INS5_IJNSA_ILi8EEESG_EEENS5_IJSG_SB_EEEEEEEvNS4_8identityENS4_13SM90_TMA_LOADES1E_vS1F_EENS_8epilogue10collective18CollectiveEpilogueINS1I_23Sm100TmaWarpSpecializedILi1ELi1ELi32ELb0ELb0EEEJSH_NS5_IJNSW_ISF_SB_EES1N_EEESI_SJ_SI_SJ_NS1I_6fusion15FusionCallbacksIS1M_NS1P_17LinearCombinationISI_fSI_fLNS_15FloatRoundStyleE2EEESH_S1O_JEEENS4_5SM1004TMEM4LOAD26SM100_TMEM_LOAD_16dp32b32xES1G_NS15_INS16_ILi2ELi4ELi3EEES19_NSW_INS5_IJS1A_SF_EEENS5_IJSF_SB_EEEEEEENS4_39AutoVectorizingCopyWithAssumedAlignmentILi128EEENS4_14SM90_TMA_STOREES23_S25_S25_EEEvvEEEEvNT_6ParamsE --------------------------
	.section	.nv.info._ZN7cutlass13device_kernelINS_4gemm6kernel13GemmUniversalIN4cute5tupleIJiiiiEEENS1_10collective13CollectiveMmaINS1_35MainloopSm100TmaUmmaWarpSpecializedILi54ELi2ELi4ENS5_IJNS4_1CILi1EEENSA_ILi2EEESB_EEEEENS5_IJNSA_ILi64EEESF_NSA_ILi32EEEEEENS_12float_e4m3_tENS5_IJlSB_lEEESI_SJ_NS4_8TiledMMAINS4_8MMA_AtomIJNS4_10MMA_TraitsINS4_19SM100_MMA_F8F6F4_SSEJSI_SI_fSF_SF_NS4_17integral_constantINS4_4UMMA5MajorELSQ_0EEESR_NSO_INSP_7ScaleInELSS_0EEEST_EEEEEENS4_6LayoutINS5_IJSB_SB_SB_EEENS5_IJNSA_ILi0EEESY_SY_EEEEENS5_IJNS4_10UnderscoreES11_S11_EEEEENS4_23SM90_TMA_LOAD_MULTICASTENS4_14ComposedLayoutINS4_7SwizzleILi1ELi4ELi3EEENS4_18smem_ptr_flag_bitsILi8EEENSW_INS5_IJNSA_ILi8EEESG_EEENS5_IJSG_SB_EEEEEEEvNS4_8identityENS4_13SM90_TMA_LOADES1E_vS1F_EENS_8epilogue10collective18CollectiveEpilogueINS1I_23Sm100TmaWarpSpecializedILi1ELi1ELi32ELb0ELb0EEEJSH_NS5_IJNSW_ISF_SB_EES1N_EEESI_SJ_SI_SJ_NS1I_6fusion15FusionCallbacksIS1M_NS1P_17LinearCombinationISI_fSI_fLNS_15FloatRoundStyleE2EEESH_S1O_JEEENS4_5SM1004TMEM4LOAD26SM100_TMEM_LOAD_16dp32b32xES1G_NS15_INS16_ILi2ELi4ELi3EEES19_NSW_INS5_IJS1A_SF_EEENS5_IJSF_SB_EEEEEEENS4_39AutoVectorizingCopyWithAssumedAlignmentILi128EEENS4_14SM90_TMA_STOREES23_S25_S25_EEEvvEEEEvNT_6ParamsE,"",@"SHT_CUDA_INFO"
	.sectionflags	@""
	.align	4


	//----- nvinfo : EIATTR_CUDA_API_VERSION
	.align		4
        /*0000*/ 	.byte	0x04, 0x37
        /*0002*/ 	.short	(.L_31 - .L_30)
.L_30:
        /*0004*/ 	.word	0x00000082


	//----- nvinfo : EIATTR_KPARAM_INFO
	.align		4
.L_31:
        /*0008*/ 	.byte	0x04, 0x17
        /*000a*/ 	.short	(.L_33 - .L_32)
.L_32:
        /*000c*/ 	.word	0x00000000
        /*0010*/ 	.short	0x0000
        /*0012*/ 	.short	0x0000
        /*0014*/ 	.byte	0x00, 0xf0, 0x01, 0x20


	//----- nvinfo : EIATTR_AT_ENTRY_FRAGMENTS
	.align		4
.L_33:
        /*0018*/ 	.byte	0x04, 0x4f
        /*001a*/ 	.short	(.L_35 - .L_34)


	//   ....[0]....
.L_34:
        /*001c*/ 	.word	0x00000006


	//----- nvinfo : EIATTR_RESERVED_SMEM_USED
	.align		4
.L_35:
        /*0020*/ 	.byte	0x01, 0x41
	.zero		2


	//----- nvinfo : EIATTR_SPARSE_MMA_MASK
	.align		4
        /*0024*/ 	.byte	0x03, 0x50
        /*0026*/ 	.short	0x0000


	//----- nvinfo : EIATTR_TCGEN05_1CTA_USED
	.align		4
        /*0028*/ 	.byte	0x01, 0x51
	.zero		2


	//----- nvinfo : EIATTR_MAXREG_COUNT
	.align		4
        /*002c*/ 	.byte	0x03, 0x1b
        /*002e*/ 	.short	0x00ff


	//----- nvinfo : EIATTR_NUM_BARRIERS
	.align		4
        /*0030*/ 	.byte	0x02, 0x4c
        /*0032*/ 	.byte	0x07
	.zero		1


	//----- nvinfo : EIATTR_EXTERNS
	.align		4
        /*0034*/ 	.byte	0x04, 0x0f
        /*0036*/ 	.short	(.L_37 - .L_36)


	//   ....[0]....
	.align		4
.L_36:
        /*0038*/ 	.word	index@(__assertfail)


	//----- nvinfo : EIATTR_MERCURY_ISA_VERSION
	.align		4
.L_37:
        /*003c*/ 	.byte	0x03, 0x5f
        /*003e*/ 	.short	0x0101


	//----- nvinfo : EIATTR_INT_WARP_WIDE_INSTR_OFFSETS
	.align		4
        /*0040*/ 	.byte	0x04, 0x31
        /*0042*/ 	.short	(.L_39 - .L_38)


	//   ....[0]....
.L_38:
        /*0044*/ 	.word	0x00005d70


	//   ....[1]....
        /*0048*/ 	.word	0x00005da0


	//   ....[2]....
        /*004c*/ 	.word	0x00005dc0


	//   ....[3]....
        /*0050*/ 	.word	0x000068f0


	//   ....[4]....
        /*0054*/ 	.word	0x000069a0


	//----- nvinfo : EIATTR_COOP_GROUP_MASK_REGIDS
	.align		4
.L_39:
        /*0058*/ 	.byte	0x04, 0x29
        /*005a*/ 	.short	(.L_41 - .L_40)


	//   ....[0]....
.L_40:
        /*005c*/ 	.word	0xffffffff


	//   ....[1]....
        /*0060*/ 	.word	0xffffffff


	//   ....[2]....
        /*0064*/ 	.word	0xffffffff


	//   ....[3]....
        /*0068*/ 	.word	0xffffffff


	//   ....[4]....
        /*006c*/ 	.word	0xffffffff


	//   ....[5]....
        /*0070*/ 	.word	0xffffffff


	//   ....[6]....
        /*0074*/ 	.word	0xffffffff


	//   ....[7]....
        /*0078*/ 	.word	0xffffffff


	//   ....[8]....
        /*007c*/ 	.word	0xffffffff


	//   ....[9]....
        /*0080*/ 	.word	0xffffffff


	//   ....[10]....
        /*0084*/ 	.word	0xffffffff


	//   ....[11]....
        /*0088*/ 	.word	0xffffffff


	//   ....[12]....
        /*008c*/ 	.word	0xffffffff


	//   ....[13]....
        /*0090*/ 	.word	0xffffffff


	//----- nvinfo : EIATTR_COOP_GROUP_INSTR_OFFSETS
	.align		4
.L_41:
        /*0094*/ 	.byte	0x04, 0x28
        /*0096*/ 	.short	(.L_43 - .L_42)


	//   ....[0]....
.L_42:
        /*0098*/ 	.word	0x00000080


	//   ....[1]....
        /*009c*/ 	.word	0x000004e0


	//   ....[2]....
        /*00a0*/ 	.word	0x00000d00


	//   ....[3]....
        /*00a4*/ 	.word	0x00000e40


	//   ....[4]....
        /*00a8*/ 	.word	0x00000f40


	//   ....[5]....
        /*00ac*/ 	.word	0x000010b0


	//   ....[6]....
        /*00b0*/ 	.word	0x00001250


	//   ....[7]....
        /*00b4*/ 	.word	0x00001400


	//   ....[8]....
        /*00b8*/ 	.word	0x000025f0


	//   ....[9]....
        /*00bc*/ 	.word	0x000050b0


	//   ....[10]....
        /*00c0*/ 	.word	0x000052c0


	//   ....[11]....
        /*00c4*/ 	.word	0x000052f0


	//   ....[12]....
        /*00c8*/ 	.word	0x00005c50


	//   ....[13]....
        /*00cc*/ 	.word	0x00005e80


	//----- nvinfo : EIATTR_VRC_CTA_INIT_COUNT
	.align		4
.L_43:
        /*00d0*/ 	.byte	0x02, 0x4a
        /*00d2*/ 	.byte	0x80
	.zero		1


	//----- nvinfo : EIATTR_SYSCALL_OFFSETS
	.align		4
        /*00d4*/ 	.byte	0x04, 0x46
        /*00d6*/ 	.short	(.L_45 - .L_44)


	//   ....[0]....
.L_44:
        /*00d8*/ 	.word	0x00007510


	//   ....[1]....
        /*00dc*/ 	.word	0x00007650


	//   ....[2]....
        /*00e0*/ 	.word	0x00007dd0


	//----- nvinfo : EIATTR_MBARRIER_INSTR_OFFSETS
	.align		4
.L_45:
        /*00e4*/ 	.byte	0x04, 0x39
        /*00e6*/ 	.short	(.L_47 - .L_46)


	//   ....[0]....
.L_46:
        /*00e8*/ 	.word	0x00000620
        /*00ec*/ 	.word	0x000000ff
        /*00f0*/ 	.word	0x00000000
        /*00f4*/ 	.short	0x0100
        /*00f6*/ 	.byte	0x04
	.zero		1


	//   ....[1]....
        /*00f8*/ 	.word	0x00000630
        /*00fc*/ 	.word	0x000000ff
        /*0100*/ 	.word	0x000001b0
        /*0104*/ 	.short	0x0100
        /*0106*/ 	.byte	0x04
	.zero		1


	//   ....[2]....
        /*0108*/ 	.word	0x00000640
        /*010c*/ 	.word	0x000000ff
        /*0110*/ 	.word	0x00000008
        /*0114*/ 	.short	0x0100
        /*0116*/ 	.byte	0x04
	.zero		1


	//   ....[3]....
        /*0118*/ 	.word	0x00000650
        /*011c*/ 	.word	0x000000ff
        /*0120*/ 	.word	0x000001b8
        /*0124*/ 	.short	0x0100
        /*0126*/ 	.byte	0x04
	.zero		1


	//   ....[4]....
        /*0128*/ 	.word	0x00000660
        /*012c*/ 	.word	0x000000ff
        /*0130*/ 	.word	0x00000010
        /*0134*/ 	.short	0x0100
        /*0136*/ 	.byte	0x04
	.zero		1


	//   ....[5]....
        /*0138*/ 	.word	0x00000670
        /*013c*/ 	.word	0x000000ff
        /*0140*/ 	.word	0x000001c0
        /*0144*/ 	.short	0x0100
        /*0146*/ 	.byte	0x04
	.zero		1


	//   ....[6]....
        /*0148*/ 	.word	0x00000680
        /*014c*/ 	.word	0x000000ff
        /*0150*/ 	.word	0x00000018
        /*0154*/ 	.short	0x0100
        /*0156*/ 	.byte	0x04
	.zero		1


	//   ....[7]....
        /*0158*/ 	.word	0x00000690
        /*015c*/ 	.word	0x000000ff
        /*0160*/ 	.word	0x000001c8
        /*0164*/ 	.short	0x0100
        /*0166*/ 	.byte	0x04
	.zero		1


	//   ....[8]....
        /*0168*/ 	.word	0x000006a0
        /*016c*/ 	.word	0x000000ff
        /*0170*/ 	.word	0x00000020
        /*0174*/ 	.short	0x0100
        /*0176*/ 	.byte	0x04
	.zero		1


	//   ....[9]....
        /*0178*/ 	.word	0x000006b0
        /*017c*/ 	.word	0x000000ff
        /*0180*/ 	.word	0x000001d0
        /*0184*/ 	.short	0x0100
        /*0186*/ 	.byte	0x04
	.zero		1


	//   ....[10]....
        /*0188*/ 	.word	0x000006c0
        /*018c*/ 	.word	0x000000ff
        /*0190*/ 	.word	0x00000028
        /*0194*/ 	.short	0x0100
        /*0196*/ 	.byte	0x04
	.zero		1


	//   ....[11]....
        /*0198*/ 	.word	0x000006d0
        /*019c*/ 	.word	0x000000ff
        /*01a0*/ 	.word	0x000001d8
        /*01a4*/ 	.short	0x0100
        /*01a6*/ 	.byte	0x04
	.zero		1


	//   ....[12]....
        /*01a8*/ 	.word	0x000006e0
        /*01ac*/ 	.word	0x000000ff
        /*01b0*/ 	.word	0x00000030
        /*01b4*/ 	.short	0x0100
        /*01b6*/ 	.byte	0x04
	.zero		1


	//   ....[13]....
        /*01b8*/ 	.word	0x000006f0
        /*01bc*/ 	.word	0x000000ff
        /*01c0*/ 	.word	0x000001e0
        /*01c4*/ 	.short	0x0100
        /*01c6*/ 	.byte	0x04
	.zero		1


	//   ....[14]....
        /*01c8*/ 	.word	0x00000700
        /*01cc*/ 	.word	0x000000ff
        /*01d0*/ 	.word	0x00000038
        /*01d4*/ 	.short	0x0100
        /*01d6*/ 	.byte	0x04
	.zero		1


	//   ....[15]....
        /*01d8*/ 	.word	0x00000710
        /*01dc*/ 	.word	0x000000ff
        /*01e0*/ 	.word	0x000001e8
        /*01e4*/ 	.short	0x0100
        /*01e6*/ 	.byte	0x04
	.zero		1


	//   ....[16]....
        /*01e8*/ 	.word	0x00000720
        /*01ec*/ 	.word	0x000000ff
        /*01f0*/ 	.word	0x00000040
        /*01f4*/ 	.short	0x0100
        /*01f6*/ 	.byte	0x04
	.zero		1


	//   ....[17]....
        /*01f8*/ 	.word	0x00000730
        /*01fc*/ 	.word	0x000000ff
        /*0200*/ 	.word	0x000001f0
        /*0204*/ 	.short	0x0100
        /*0206*/ 	.byte	0x04
	.zero		1


	//   ....[18]....
        /*0208*/ 	.word	0x00000740
        /*020c*/ 	.word	0x000000ff
        /*0210*/ 	.word	0x00000048
        /*0214*/ 	.short	0x0100
        /*0216*/ 	.byte	0x04
	.zero		1


	//   ....[19]....
        /*0218*/ 	.word	0x00000750
        /*021c*/ 	.word	0x000000ff
        /*0220*/ 	.word	0x000001f8
        /*0224*/ 	.short	0x0100
        /*0226*/ 	.byte	0x04
	.zero		1


	//   ....[20]....
        /*0228*/ 	.word	0x00000760
        /*022c*/ 	.word	0x000000ff
        /*0230*/ 	.word	0x00000050
        /*0234*/ 	.short	0x0100
        /*0236*/ 	.byte	0x04
	.zero		1


	//   ....[21]....
        /*0238*/ 	.word	0x00000770
        /*023c*/ 	.word	0x000000ff
        /*0240*/ 	.word	0x00000200
        /*0244*/ 	.short	0x0100
        /*0246*/ 	.byte	0x04
	.zero		1


	//   ....[22]....
        /*0248*/ 	.word	0x00000780
        /*024c*/ 	.word	0x000000ff
        /*0250*/ 	.word	0x00000058
        /*0254*/ 	.short	0x0100
        /*0256*/ 	.byte	0x04
	.zero		1


	//   ....[23]....
        /*0258*/ 	.word	0x00000790
        /*025c*/ 	.word	0x000000ff
        /*0260*/ 	.word	0x00000208
        /*0264*/ 	.short	0x0100
        /*0266*/ 	.byte	0x04
	.zero		1


	//   ....[24]....
        /*0268*/ 	.word	0x000007a0
        /*026c*/ 	.word	0x000000ff
        /*0270*/ 	.word	0x00000060
        /*0274*/ 	.short	0x0100
        /*0276*/ 	.byte	0x04
	.zero		1


	//   ....[25]....
        /*0278*/ 	.word	0x000007b0
        /*027c*/ 	.word	0x000000ff
        /*0280*/ 	.word	0x00000210
        /*0284*/ 	.short	0x0100
        /*0286*/ 	.byte	0x04
	.zero		1


	//   ....[26]....
        /*0288*/ 	.word	0x000007c0
        /*028c*/ 	.word	0x000000ff
        /*0290*/ 	.word	0x00000068
        /*0294*/ 	.short	0x0100
        /*0296*/ 	.byte	0x04
	.zero		1


	//   ....[27]....
        /*0298*/ 	.word	0x000007d0
        /*029c*/ 	.word	0x000000ff
        /*02a0*/ 	.word	0x00000218
        /*02a4*/ 	.short	0x0100
        /*02a6*/ 	.byte	0x04
	.zero		1


	//   ....[28]....
        /*02a8*/ 	.word	0x000007e0
        /*02ac*/ 	.word	0x000000ff
        /*02b0*/ 	.word	0x00000070
        /*02b4*/ 	.short	0x0100
        /*02b6*/ 	.byte	0x04
	.zero		1


	//   ....[29]....
        /*02b8*/ 	.word	0x000007f0
        /*02bc*/ 	.word	0x000000ff
        /*02c0*/ 	.word	0x00000220
        /*02c4*/ 	.short	0x0100
        /*02c6*/ 	.byte	0x04
	.zero		1


	//   ....[30]....
        /*02c8*/ 	.word	0x00000800
        /*02cc*/ 	.word	0x000000ff
        /*02d0*/ 	.word	0x00000078
        /*02d4*/ 	.short	0x0100
        /*02d6*/ 	.byte	0x04
	.zero		1


	//   ....[31]....
        /*02d8*/ 	.word	0x00000810
        /*02dc*/ 	.word	0x000000ff
        /*02e0*/ 	.word	0x00000228
        /*02e4*/ 	.short	0x0100
        /*02e6*/ 	.byte	0x04
	.zero		1


	//   ....[32]....
        /*02e8*/ 	.word	0x00000820
        /*02ec*/ 	.word	0x000000ff
        /*02f0*/ 	.word	0x00000080
        /*02f4*/ 	.short	0x0100
        /*02f6*/ 	.byte	0x04
	.zero		1


	//   ....[33]....
        /*02f8*/ 	.word	0x00000830
        /*02fc*/ 	.word	0x000000ff
        /*0300*/ 	.word	0x00000230
        /*0304*/ 	.short	0x0100
        /*0306*/ 	.byte	0x04
	.zero		1


	//   ....[34]....
        /*0308*/ 	.word	0x00000840
        /*030c*/ 	.word	0x000000ff
        /*0310*/ 	.word	0x00000088
        /*0314*/ 	.short	0x0100
        /*0316*/ 	.byte	0x04
	.zero		1


	//   ....[35]....
        /*0318*/ 	.word	0x00000850
        /*031c*/ 	.word	0x000000ff
        /*0320*/ 	.word	0x00000238
        /*0324*/ 	.short	0x0100
        /*0326*/ 	.byte	0x04
	.zero		1


	//   ....[36]....
        /*0328*/ 	.word	0x00000860
        /*032c*/ 	.word	0x000000ff
        /*0330*/ 	.word	0x00000090
        /*0334*/ 	.short	0x0100
        /*0336*/ 	.byte	0x04
	.zero		1


	//   ....[37]....
        /*0338*/ 	.word	0x00000870
        /*033c*/ 	.word	0x000000ff
        /*0340*/ 	.word	0x00000240
        /*0344*/ 	.short	0x0100
        /*0346*/ 	.byte	0x04
	.zero		1


	//   ....[38]....
        /*0348*/ 	.word	0x00000880
        /*034c*/ 	.word	0x000000ff
        /*0350*/ 	.word	0x00000098
        /*0354*/ 	.short	0x0100
        /*0356*/ 	.byte	0x04
	.zero		1


	//   ....[39]....
        /*0358*/ 	.word	0x00000890
        /*035c*/ 	.word	0x000000ff
        /*0360*/ 	.word	0x00000248
        /*0364*/ 	.short	0x0100
        /*0366*/ 	.byte	0x04
	.zero		1


	//   ....[40]....
        /*0368*/ 	.word	0x000008a0
        /*036c*/ 	.word	0x000000ff
        /*0370*/ 	.word	0x000000a0
        /*0374*/ 	.short	0x0100
        /*0376*/ 	.byte	0x04
	.zero		1


	//   ....[41]....
        /*0378*/ 	.word	0x000008b0
        /*037c*/ 	.word	0x000000ff
        /*0380*/ 	.word	0x00000250
        /*0384*/ 	.short	0x0100
        /*0386*/ 	.byte	0x04
	.zero		1


	//   ....[42]....
        /*0388*/ 	.word	0x000008c0
        /*038c*/ 	.word	0x000000ff
        /*0390*/ 	.word	0x000000a8
        /*0394*/ 	.short	0x0100
        /*0396*/ 	.byte	0x04
	.zero		1


	//   ....[43]....
        /*0398*/ 	.word	0x000008d0
        /*039c*/ 	.word	0x000000ff
        /*03a0*/ 	.word	0x00000258
        /*03a4*/ 	.short	0x0100
        /*03a6*/ 	.byte	0x04
	.zero		1


	//   ....[44]....
        /*03a8*/ 	.word	0x000008e0
        /*03ac*/ 	.word	0x000000ff
        /*03b0*/ 	.word	0x000000b0
        /*03b4*/ 	.short	0x0100
        /*03b6*/ 	.byte	0x04
	.zero		1


	//   ....[45]....
        /*03b8*/ 	.word	0x000008f0
        /*03bc*/ 	.word	0x000000ff
        /*03c0*/ 	.word	0x00000260
        /*03c4*/ 	.short	0x0100
        /*03c6*/ 	.byte	0x04
	.zero		1


	//   ....[46]....
        /*03c8*/ 	.word	0x00000900
        /*03cc*/ 	.word	0x000000ff
        /*03d0*/ 	.word	0x000000b8
        /*03d4*/ 	.short	0x0100
        /*03d6*/ 	.byte	0x04
	.zero		1


	//   ....[47]....
        /*03d8*/ 	.word	0x00000910
        /*03dc*/ 	.word	0x000000ff
        /*03e0*/ 	.word	0x00000268
        /*03e4*/ 	.short	0x0100
        /*03e6*/ 	.byte	0x04
	.zero		1


	//   ....[48]....
        /*03e8*/ 	.word	0x00000920
        /*03ec*/ 	.word	0x000000ff
        /*03f0*/ 	.word	0x000000c0
        /*03f4*/ 	.short	0x0100
        /*03f6*/ 	.byte	0x04
	.zero		1


	//   ....[49]....
        /*03f8*/ 	.word	0x00000930
        /*03fc*/ 	.word	0x000000ff
        /*0400*/ 	.word	0x00000270
        /*0404*/ 	.short	0x0100
        /*0406*/ 	.byte	0x04
	.zero		1


	//   ....[50]....
        /*0408*/ 	.word	0x00000940
        /*040c*/ 	.word	0x000000ff
        /*0410*/ 	.word	0x000000c8
        /*0414*/ 	.short	0x0100
        /*0416*/ 	.byte	0x04
	.zero		1


	//   ....[51]....
        /*0418*/ 	.word	0x00000950
        /*041c*/ 	.word	0x000000ff
        /*0420*/ 	.word	0x00000278
        /*0424*/ 	.short	0x0100
        /*0426*/ 	.byte	0x04
	.zero		1


	//   ....[52]....
        /*0428*/ 	.word	0x00000960
        /*042c*/ 	.word	0x000000ff
        /*0430*/ 	.word	0x000000d0
        /*0434*/ 	.short	0x0100
        /*0436*/ 	.byte	0x04
	.zero		1


	//   ....[53]....
        /*0438*/ 	.word	0x00000970
        /*043c*/ 	.word	0x000000ff
        /*0440*/ 	.word	0x00000280
        /*0444*/ 	.short	0x0100
        /*0446*/ 	.byte	0x04
	.zero		1


	//   ....[54]....
        /*0448*/ 	.word	0x00000980
        /*044c*/ 	.word	0x000000ff
        /*0450*/ 	.word	0x000000d8
        /*0454*/ 	.short	0x0100
        /*0456*/ 	.byte	0x04
	.zero		1


	//   ....[55]....
        /*0458*/ 	.word	0x00000990
        /*045c*/ 	.word	0x000000ff
        /*0460*/ 	.word	0x00000288
        /*0464*/ 	.short	0x0100
        /*0466*/ 	.byte	0x04
	.zero		1


	//   ....[56]....
        /*0468*/ 	.word	0x000009a0
        /*046c*/ 	.word	0x000000ff
        /*0470*/ 	.word	0x000000e0
        /*0474*/ 	.short	0x0100
        /*0476*/ 	.byte	0x04
	.zero		1


	//   ....[57]....
        /*0478*/ 	.word	0x000009b0
        /*047c*/ 	.word	0x000000ff
        /*0480*/ 	.word	0x00000290
        /*0484*/ 	.short	0x0100
        /*0486*/ 	.byte	0x04
	.zero		1


	//   ....[58]....
        /*0488*/ 	.word	0x000009c0
        /*048c*/ 	.word	0x000000ff
        /*0490*/ 	.word	0x000000e8
        /*0494*/ 	.short	0x0100
        /*0496*/ 	.byte	0x04
	.zero		1


	//   ....[59]....
        /*0498*/ 	.word	0x000009d0
        /*049c*/ 	.word	0x000000ff
        /*04a0*/ 	.word	0x00000298
        /*04a4*/ 	.short	0x0100
        /*04a6*/ 	.byte	0x04
	.zero		1


	//   ....[60]....
        /*04a8*/ 	.word	0x000009e0
        /*04ac*/ 	.word	0x000000ff
        /*04b0*/ 	.word	0x000000f0
        /*04b4*/ 	.short	0x0100
        /*04b6*/ 	.byte	0x04
	.zero		1


	//   ....[61]....
        /*04b8*/ 	.word	0x000009f0
        /*04bc*/ 	.word	0x000000ff
        /*04c0*/ 	.word	0x000002a0
        /*04c4*/ 	.short	0x0100
        /*04c6*/ 	.byte	0x04
	.zero		1


	//   ....[62]....
        /*04c8*/ 	.word	0x00000a00
        /*04cc*/ 	.word	0x000000ff
        /*04d0*/ 	.word	0x000000f8
        /*04d4*/ 	.short	0x0100
        /*04d6*/ 	.byte	0x04
	.zero		1


	//   ....[63]....
        /*04d8*/ 	.word	0x00000a10
        /*04dc*/ 	.word	0x000000ff
        /*04e0*/ 	.word	0x000002a8
        /*04e4*/ 	.short	0x0100
        /*04e6*/ 	.byte	0x04
	.zero		1


	//   ....[64]....
        /*04e8*/ 	.word	0x00000a20
        /*04ec*/ 	.word	0x000000ff
        /*04f0*/ 	.word	0x00000100
        /*04f4*/ 	.short	0x0100
        /*04f6*/ 	.byte	0x04
	.zero		1


	//   ....[65]....
        /*04f8*/ 	.word	0x00000a30
        /*04fc*/ 	.word	0x000000ff
        /*0500*/ 	.word	0x000002b0
        /*0504*/ 	.short	0x0100
        /*0506*/ 	.byte	0x04
	.zero		1


	//   ....[66]....
        /*0508*/ 	.word	0x00000a40
        /*050c*/ 	.word	0x000000ff
        /*0510*/ 	.word	0x00000108
        /*0514*/ 	.short	0x0100
        /*0516*/ 	.byte	0x04
	.zero		1


	//   ....[67]....
        /*0518*/ 	.word	0x00000a50
        /*051c*/ 	.word	0x000000ff
        /*0520*/ 	.word	0x000002b8
        /*0524*/ 	.short	0x0100
        /*0526*/ 	.byte	0x04
	.zero		1


	//   ....[68]....
        /*0528*/ 	.word	0x00000a60
        /*052c*/ 	.word	0x000000ff
        /*0530*/ 	.word	0x00000110
        /*0534*/ 	.short	0x0100
        /*0536*/ 	.byte	0x04
	.zero		1


	//   ....[69]....
        /*0538*/ 	.word	0x00000a70
        /*053c*/ 	.word	0x000000ff
        /*0540*/ 	.word	0x000002c0
        /*0544*/ 	.short	0x0100
        /*0546*/ 	.byte	0x04
	.zero		1


	//   ....[70]....
        /*0548*/ 	.word	0x00000a80
        /*054c*/ 	.word	0x000000ff
        /*0550*/ 	.word	0x00000118
        /*0554*/ 	.short	0x0100
        /*0556*/ 	.byte	0x04
	.zero		1


	//   ....[71]....
        /*0558*/ 	.word	0x00000a90
        /*055c*/ 	.word	0x000000ff
        /*0560*/ 	.word	0x000002c8
        /*0564*/ 	.short	0x0100
        /*0566*/ 	.byte	0x04
	.zero		1


	//   ....[72]....
        /*0568*/ 	.word	0x00000aa0
        /*056c*/ 	.word	0x000000ff
        /*0570*/ 	.word	0x00000120
        /*0574*/ 	.short	0x0100
        /*0576*/ 	.byte	0x04
	.zero		1


	//   ....[73]....
        /*0578*/ 	.word	0x00000ab0
        /*057c*/ 	.word	0x000000ff
        /*0580*/ 	.word	0x000002d0
        /*0584*/ 	.short	0x0100
        /*0586*/ 	.byte	0x04
	.zero		1


	//   ....[74]....
        /*0588*/ 	.word	0x00000ac0
        /*058c*/ 	.word	0x000000ff
        /*0590*/ 	.word	0x00000128
        /*0594*/ 	.short	0x0100
        /*0596*/ 	.byte	0x04
	.zero		1


	//   ....[75]....
        /*0598*/ 	.word	0x00000ad0
        /*059c*/ 	.word	0x000000ff
        /*05a0*/ 	.word	0x000002d8
        /*05a4*/ 	.short	0x0100
        /*05a6*/ 	.byte	0x04
	.zero		1


	//   ....[76]....
        /*05a8*/ 	.word	0x00000ae0
        /*05ac*/ 	.word	0x000000ff
        /*05b0*/ 	.word	0x00000130
        /*05b4*/ 	.short	0x0100
        /*05b6*/ 	.byte	0x04
	.zero		1


	//   ....[77]....
        /*05b8*/ 	.word	0x00000af0
        /*05bc*/ 	.word	0x000000ff
        /*05c0*/ 	.word	0x000002e0
        /*05c4*/ 	.short	0x0100
        /*05c6*/ 	.byte	0x04
	.zero		1


	//   ....[78]....
        /*05c8*/ 	.word	0x00000b00
        /*05cc*/ 	.word	0x000000ff
        /*05d0*/ 	.word	0x00000138
        /*05d4*/ 	.short	0x0100
        /*05d6*/ 	.byte	0x04
	.zero		1


	//   ....[79]....
        /*05d8*/ 	.word	0x00000b10
        /*05dc*/ 	.word	0x000000ff
        /*05e0*/ 	.word	0x000002e8
        /*05e4*/ 	.short	0x0100
        /*05e6*/ 	.byte	0x04
	.zero		1


	//   ....[80]....
        /*05e8*/ 	.word	0x00000b20
        /*05ec*/ 	.word	0x000000ff
        /*05f0*/ 	.word	0x00000140
        /*05f4*/ 	.short	0x0100
        /*05f6*/ 	.byte	0x04
	.zero		1


	//   ....[81]....
        /*05f8*/ 	.word	0x00000b30
        /*05fc*/ 	.word	0x000000ff
        /*0600*/ 	.word	0x000002f0
        /*0604*/ 	.short	0x0100
        /*0606*/ 	.byte	0x04
	.zero		1


	//   ....[82]....
        /*0608*/ 	.word	0x00000b40
        /*060c*/ 	.word	0x000000ff
        /*0610*/ 	.word	0x00000148
        /*0614*/ 	.short	0x0100
        /*0616*/ 	.byte	0x04
	.zero		1


	//   ....[83]....
        /*0618*/ 	.word	0x00000b50
        /*061c*/ 	.word	0x000000ff
        /*0620*/ 	.word	0x000002f8
        /*0624*/ 	.short	0x0100
        /*0626*/ 	.byte	0x04
	.zero		1


	//   ....[84]....
        /*0628*/ 	.word	0x00000b60
        /*062c*/ 	.word	0x000000ff
        /*0630*/ 	.word	0x00000150
        /*0634*/ 	.short	0x0100
        /*0636*/ 	.byte	0x04
	.zero		1


	//   ....[85]....
        /*0638*/ 	.word	0x00000b70
        /*063c*/ 	.word	0x000000ff
        /*0640*/ 	.word	0x00000300
        /*0644*/ 	.short	0x0100
        /*0646*/ 	.byte	0x04
	.zero		1


	//   ....[86]....
        /*0648*/ 	.word	0x00000b80
        /*064c*/ 	.word	0x000000ff
        /*0650*/ 	.word	0x00000158
        /*0654*/ 	.short	0x0100
        /*0656*/ 	.byte	0x04
	.zero		1


	//   ....[87]....
        /*0658*/ 	.word	0x00000b90
        /*065c*/ 	.word	0x000000ff
        /*0660*/ 	.word	0x00000308
        /*0664*/ 	.short	0x0100
        /*0666*/ 	.byte	0x04
	.zero		1


	//   ....[88]....
        /*0668*/ 	.word	0x00000ba0
        /*066c*/ 	.word	0x000000ff
        /*0670*/ 	.word	0x00000160
        /*0674*/ 	.short	0x0100
        /*0676*/ 	.byte	0x04
	.zero		1


	//   ....[89]....
        /*0678*/ 	.word	0x00000bb0
        /*067c*/ 	.word	0x000000ff
        /*0680*/ 	.word	0x00000310
        /*0684*/ 	.short	0x0100
        /*0686*/ 	.byte	0x04
	.zero		1


	//   ....[90]....
        /*0688*/ 	.word	0x00000bc0
        /*068c*/ 	.word	0x000000ff
        /*0690*/ 	.word	0x00000168
        /*0694*/ 	.short	0x0100
        /*0696*/ 	.byte	0x04
	.zero		1


	//   ....[91]....
        /*0698*/ 	.word	0x00000bd0
        /*069c*/ 	.word	0x000000ff
        /*06a0*/ 	.word	0x00000318
        /*06a4*/ 	.short	0x0100
        /*06a6*/ 	.byte	0x04
	.zero		1


	//   ....[92]....
        /*06a8*/ 	.word	0x00000be0
        /*06ac*/ 	.word	0x000000ff
        /*06b0*/ 	.word	0x00000170
        /*06b4*/ 	.short	0x0100
        /*06b6*/ 	.byte	0x04
	.zero		1


	//   ....[93]....
        /*06b8*/ 	.word	0x00000bf0
        /*06bc*/ 	.word	0x000000ff
        /*06c0*/ 	.word	0x00000320
        /*06c4*/ 	.short	0x0100
        /*06c6*/ 	.byte	0x04
	.zero		1


	//   ....[94]....
        /*06c8*/ 	.word	0x00000c00
        /*06cc*/ 	.word	0x000000ff
        /*06d0*/ 	.word	0x00000178
        /*06d4*/ 	.short	0x0100
        /*06d6*/ 	.byte	0x04
	.zero		1


	//   ....[95]....
        /*06d8*/ 	.word	0x00000c10
        /*06dc*/ 	.word	0x000000ff
        /*06e0*/ 	.word	0x00000328
        /*06e4*/ 	.short	0x0100
        /*06e6*/ 	.byte	0x04
	.zero		1


	//   ....[96]....
        /*06e8*/ 	.word	0x00000c20
        /*06ec*/ 	.word	0x000000ff
        /*06f0*/ 	.word	0x00000180
        /*06f4*/ 	.short	0x0100
        /*06f6*/ 	.byte	0x04
	.zero		1


	//   ....[97]....
        /*06f8*/ 	.word	0x00000c30
        /*06fc*/ 	.word	0x000000ff
        /*0700*/ 	.word	0x00000330
        /*0704*/ 	.short	0x0100
        /*0706*/ 	.byte	0x04
	.zero		1


	//   ....[98]....
        /*0708*/ 	.word	0x00000c40
        /*070c*/ 	.word	0x000000ff
        /*0710*/ 	.word	0x00000188
        /*0714*/ 	.short	0x0100
        /*0716*/ 	.byte	0x04
	.zero		1


	//   ....[99]....
        /*0718*/ 	.word	0x00000c50
        /*071c*/ 	.word	0x000000ff
        /*0720*/ 	.word	0x00000338
        /*0724*/ 	.short	0x0100
        /*0726*/ 	.byte	0x04
	.zero		1


	//   ....[100]....
        /*0728*/ 	.word	0x00000c60
        /*072c*/ 	.word	0x000000ff
        /*0730*/ 	.word	0x00000190
        /*0734*/ 	.short	0x0100
        /*0736*/ 	.byte	0x04
	.zero		1


	//   ....[101]....
        /*0738*/ 	.word	0x00000c70
        /*073c*/ 	.word	0x000000ff
        /*0740*/ 	.word	0x00000340
        /*0744*/ 	.short	0x0100
        /*0746*/ 	.byte	0x04
	.zero		1


	//   ....[102]....
        /*0748*/ 	.word	0x00000c80
        /*074c*/ 	.word	0x000000ff
        /*0750*/ 	.word	0x00000198
        /*0754*/ 	.short	0x0100
        /*0756*/ 	.byte	0x04
	.zero		1


	//   ....[103]....
        /*0758*/ 	.word	0x00000c90
        /*075c*/ 	.word	0x000000ff
        /*0760*/ 	.word	0x00000348
        /*0764*/ 	.short	0x0100
        /*0766*/ 	.byte	0x04
	.zero		1


	//   ....[104]....
        /*0768*/ 	.word	0x00000ca0
        /*076c*/ 	.word	0x000000ff
        /*0770*/ 	.word	0x000001a0
        /*0774*/ 	.short	0x0100
        /*0776*/ 	.byte	0x04
	.zero		1


	//   ....[105]....
        /*0778*/ 	.word	0x00000cb0
        /*077c*/ 	.word	0x000000ff
        /*0780*/ 	.word	0x00000350
        /*0784*/ 	.short	0x0100
        /*0786*/ 	.byte	0x04
	.zero		1


	//   ....[106]....
        /*0788*/ 	.word	0x00000cc0
        /*078c*/ 	.word	0x000000ff
        /*0790*/ 	.word	0x000001a8
        /*0794*/ 	.short	0x0100
        /*0796*/ 	.byte	0x04
	.zero		1


	//   ....[107]....
        /*0798*/ 	.word	0x00000cd0
        /*079c*/ 	.word	0x000000ff
        /*07a0*/ 	.word	0x00000358
        /*07a4*/ 	.short	0x0100
        /*07a6*/ 	.byte	0x04
	.zero		1


	//   ....[108]....
        /*07a8*/ 	.word	0x00000e10
        /*07ac*/ 	.word	0x000000ff
        /*07b0*/ 	.word	0x00000360
        /*07b4*/ 	.short	0x0100
        /*07b6*/ 	.byte	0x04
	.zero		1


	//   ....[109]....
        /*07b8*/ 	.word	0x00000e20
        /*07bc*/ 	.word	0x000000ff
        /*07c0*/ 	.word	0x00000368
        /*07c4*/ 	.short	0x0100
        /*07c6*/ 	.byte	0x04
	.zero		1


	//   ....[110]....
        /*07c8*/ 	.word	0x00000f10
        /*07cc*/ 	.word	0x000000ff
        /*07d0*/ 	.word	0x00000370
        /*07d4*/ 	.short	0x0100
        /*07d6*/ 	.byte	0x06
	.zero		1


	//   ....[111]....
        /*07d8*/ 	.word	0x00000f20
        /*07dc*/ 	.word	0x000000ff
        /*07e0*/ 	.word	0x00000378
        /*07e4*/ 	.short	0x0100
        /*07e6*/ 	.byte	0x06
	.zero		1


	//   ....[112]....
        /*07e8*/ 	.word	0x00001060
        /*07ec*/ 	.word	0x000000ff
        /*07f0*/ 	.word	0x00000380
        /*07f4*/ 	.short	0x0100
        /*07f6*/ 	.byte	0x06
	.zero		1


	//   ....[113]....
        /*07f8*/ 	.word	0x00001070
        /*07fc*/ 	.word	0x000000ff
        /*0800*/ 	.word	0x00000390
        /*0804*/ 	.short	0x0100
        /*0806*/ 	.byte	0x06
	.zero		1


	//   ....[114]....
        /*0808*/ 	.word	0x00001080
        /*080c*/ 	.word	0x000000ff
        /*0810*/ 	.word	0x00000388
        /*0814*/ 	.short	0x0100
        /*0816*/ 	.byte	0x06
	.zero		1


	//   ....[115]....
        /*0818*/ 	.word	0x00001090
        /*081c*/ 	.word	0x000000ff
        /*0820*/ 	.word	0x00000398
        /*0824*/ 	.short	0x0100
        /*0826*/ 	.byte	0x06
	.zero		1


	//   ....[116]....
        /*0828*/ 	.word	0x000011c0
        /*082c*/ 	.word	0x000000ff
        /*0830*/ 	.word	0x000003a0
        /*0834*/ 	.short	0x0100
        /*0836*/ 	.byte	0x04
	.zero		1


	//   ....[117]....
        /*0838*/ 	.word	0x000011d0
        /*083c*/ 	.word	0x000000ff
        /*0840*/ 	.word	0x000003c0
        /*0844*/ 	.short	0x0100
        /*0846*/ 	.byte	0x04
	.zero		1


	//   ....[118]....
        /*0848*/ 	.word	0x000011e0
        /*084c*/ 	.word	0x000000ff
        /*0850*/ 	.word	0x000003a8
        /*0854*/ 	.short	0x0100
        /*0856*/ 	.byte	0x04
	.zero		1


	//   ....[119]....
        /*0858*/ 	.word	0x000011f0
        /*085c*/ 	.word	0x000000ff
        /*0860*/ 	.word	0x000003c8
        /*0864*/ 	.short	0x0100
        /*0866*/ 	.byte	0x04
	.zero		1


	//   ....[120]....
        /*0868*/ 	.word	0x00001200
        /*086c*/ 	.word	0x000000ff
        /*0870*/ 	.word	0x000003b0
        /*0874*/ 	.short	0x0100
        /*0876*/ 	.byte	0x04
	.zero		1


	//   ....[121]....
        /*0878*/ 	.word	0x00001210
        /*087c*/ 	.word	0x000000ff
        /*0880*/ 	.word	0x000003d0
        /*0884*/ 	.short	0x0100
        /*0886*/ 	.byte	0x04
	.zero		1


	//   ....[122]....
        /*0888*/ 	.word	0x00001220
        /*088c*/ 	.word	0x000000ff
        /*0890*/ 	.word	0x000003b8
        /*0894*/ 	.short	0x0100
        /*0896*/ 	.byte	0x04
	.zero		1


	//   ....[123]....
        /*0898*/ 	.word	0x00001230
        /*089c*/ 	.word	0x000000ff
        /*08a0*/ 	.word	0x000003d8
        /*08a4*/ 	.short	0x0100
        /*08a6*/ 	.byte	0x04
	.zero		1


	//   ....[124]....
        /*08a8*/ 	.word	0x00001320
        /*08ac*/ 	.word	0x000000ff
        /*08b0*/ 	.word	0x000003e0
        /*08b4*/ 	.short	0x0100
        /*08b6*/ 	.byte	0x04
	.zero		1


	//   ....[125]....
        /*08b8*/ 	.word	0x00001330
        /*08bc*/ 	.word	0x000000ff
        /*08c0*/ 	.word	0x000003f0
        /*08c4*/ 	.short	0x0100
        /*08c6*/ 	.byte	0x04
	.zero		1


	//   ....[126]....
        /*08c8*/ 	.word	0x00001340
        /*08cc*/ 	.word	0x000000ff
        /*08d0*/ 	.word	0x000003e8
        /*08d4*/ 	.short	0x0100
        /*08d6*/ 	.byte	0x04
	.zero		1


	//   ....[127]....
        /*08d8*/ 	.word	0x00001350
        /*08dc*/ 	.word	0x000000ff
        /*08e0*/ 	.word	0x000003f8
        /*08e4*/ 	.short	0x0100
        /*08e6*/ 	.byte	0x04
	.zero		1


	//   ....[128]....
        /*08e8*/ 	.word	0x00001e70
        /*08ec*/ 	.word	0x00000000
        /*08f0*/ 	.word	0x000003f0
        /*08f4*/ 	.short	0x010a
        /*08f6*/ 	.byte	0xff
	.zero		1


	//   ....[129]....
        /*08f8*/ 	.word	0x00001ea0
        /*08fc*/ 	.word	0x00000000
        /*0900*/ 	.word	0x000003e0
        /*0904*/ 	.short	0x0101
        /*0906*/ 	.byte	0xff
	.zero		1


	//   ....[130]....
        /*0908*/ 	.word	0x00001f70
        /*090c*/ 	.word	0x000000ff
        /*0910*/ 	.word	0x000001b0
        /*0914*/ 	.short	0x010a
        /*0916*/ 	.byte	0x04
	.zero		1


	//   ....[131]....
        /*0918*/ 	.word	0x00001ff0
        /*091c*/ 	.word	0x000000ff
        /*0920*/ 	.word	0x000001b0
        /*0924*/ 	.short	0x010a
        /*0926*/ 	.byte	0x21
	.zero		1


	//   ....[132]....
        /*0928*/ 	.word	0x00002190
        /*092c*/ 	.word	0x000000ff
        /*0930*/ 	.word	0x000001b0
        /*0934*/ 	.short	0x010a
        /*0936*/ 	.byte	0x08
	.zero		1


	//   ....[133]....
        /*0938*/ 	.word	0x000022a0
        /*093c*/ 	.word	0x000000ff
        /*0940*/ 	.word	0x00000378
        /*0944*/ 	.short	0x0101
        /*0946*/ 	.byte	0x06
	.zero		1


	//   ....[134]....
        /*0948*/ 	.word	0x000022c0
        /*094c*/ 	.word	0x000000ff
        /*0950*/ 	.word	0x000001b0
        /*0954*/ 	.short	0x010a
        /*0956*/ 	.byte	0x04
	.zero		1


	//   ....[135]....
        /*0958*/ 	.word	0x00002340
        /*095c*/ 	.word	0x000000ff
        /*0960*/ 	.word	0x000001b0
        /*0964*/ 	.short	0x010a
        /*0966*/ 	.byte	0x11
	.zero		1


	//   ....[136]....
        /*0968*/ 	.word	0x000024e0
        /*096c*/ 	.word	0x000000ff
        /*0970*/ 	.word	0x000001b0
        /*0974*/ 	.short	0x010a
        /*0976*/ 	.byte	0x07
	.zero		1


	//   ....[137]....
        /*0978*/ 	.word	0x00002620
        /*097c*/ 	.word	0x00000003
        /*0980*/ 	.word	0x00000380
        /*0984*/ 	.short	0x010a
        /*0986*/ 	.byte	0xff
	.zero		1


	//   ....[138]....
        /*0988*/ 	.word	0x00002770
        /*098c*/ 	.word	0x00000000
        /*0990*/ 	.word	0x00000000
        /*0994*/ 	.short	0x0101
        /*0996*/ 	.byte	0xff
	.zero		1


	//   ....[139]....
        /*0998*/ 	.word	0x00002d10
        /*099c*/ 	.word	0x000000ff
        /*09a0*/ 	.word	0x00000000
        /*09a4*/ 	.short	0x010a
        /*09a6*/ 	.byte	0x04
	.zero		1


	//   ....[140]....
        /*09a8*/ 	.word	0x00002da0
        /*09ac*/ 	.word	0x000000ff
        /*09b0*/ 	.word	0x00000000
        /*09b4*/ 	.short	0x010a
        /*09b6*/ 	.byte	0x05
	.zero		1


	//   ....[141]....
        /*09b8*/ 	.word	0x00002e30
        /*09bc*/ 	.word	0x000000ff
        /*09c0*/ 	.word	0x00000000
        /*09c4*/ 	.short	0x010a
        /*09c6*/ 	.byte	0x05
	.zero		1


	//   ....[142]....
        /*09c8*/ 	.word	0x00002ec0
        /*09cc*/ 	.word	0x000000ff
        /*09d0*/ 	.word	0x00000000
        /*09d4*/ 	.short	0x010a
        /*09d6*/ 	.byte	0x05
	.zero		1


	//   ....[143]....
        /*09d8*/ 	.word	0x00002f50
        /*09dc*/ 	.word	0x000000ff
        /*09e0*/ 	.word	0x00000000
        /*09e4*/ 	.short	0x010a
        /*09e6*/ 	.byte	0x05
	.zero		1


	//   ....[144]....
        /*09e8*/ 	.word	0x00002fe0
        /*09ec*/ 	.word	0x000000ff
        /*09f0*/ 	.word	0x00000000
        /*09f4*/ 	.short	0x010a
        /*09f6*/ 	.byte	0x05
	.zero		1


	//   ....[145]....
        /*09f8*/ 	.word	0x00003070
        /*09fc*/ 	.word	0x000000ff
        /*0a00*/ 	.word	0x00000000
        /*0a04*/ 	.short	0x010a
        /*0a06*/ 	.byte	0x05
	.zero		1


	//   ....[146]....
        /*0a08*/ 	.word	0x00003100
        /*0a0c*/ 	.word	0x000000ff
        /*0a10*/ 	.word	0x00000000
        /*0a14*/ 	.short	0x010a
        /*0a16*/ 	.byte	0x05
	.zero		1


	//   ....[147]....
        /*0a18*/ 	.word	0x00003190
        /*0a1c*/ 	.word	0x000000ff
        /*0a20*/ 	.word	0x00000000
        /*0a24*/ 	.short	0x010a
        /*0a26*/ 	.byte	0x05
	.zero		1


	//   ....[148]....
        /*0a28*/ 	.word	0x00003220
        /*0a2c*/ 	.word	0x000000ff
        /*0a30*/ 	.word	0x00000000
        /*0a34*/ 	.short	0x010a
        /*0a36*/ 	.byte	0x05
	.zero		1


	//   ....[149]....
        /*0a38*/ 	.word	0x000032b0
        /*0a3c*/ 	.word	0x000000ff
        /*0a40*/ 	.word	0x00000000
        /*0a44*/ 	.short	0x010a
        /*0a46*/ 	.byte	0x05
	.zero		1


	//   ....[150]....
        /*0a48*/ 	.word	0x00003340
        /*0a4c*/ 	.word	0x000000ff
        /*0a50*/ 	.word	0x00000000
        /*0a54*/ 	.short	0x010a
        /*0a56*/ 	.byte	0x05
	.zero		1


	//   ....[151]....
        /*0a58*/ 	.word	0x000033d0
        /*0a5c*/ 	.word	0x000000ff
        /*0a60*/ 	.word	0x00000000
        /*0a64*/ 	.short	0x010a
        /*0a66*/ 	.byte	0x05
	.zero		1


	//   ....[152]....
        /*0a68*/ 	.word	0x00003460
        /*0a6c*/ 	.word	0x000000ff
        /*0a70*/ 	.word	0x00000000
        /*0a74*/ 	.short	0x010a
        /*0a76*/ 	.byte	0x05
	.zero		1


	//   ....[153]....
        /*0a78*/ 	.word	0x000034f0
        /*0a7c*/ 	.word	0x000000ff
        /*0a80*/ 	.word	0x00000000
        /*0a84*/ 	.short	0x010a
        /*0a86*/ 	.byte	0x05
	.zero		1


	//   ....[154]....
        /*0a88*/ 	.word	0x00003580
        /*0a8c*/ 	.word	0x000000ff
        /*0a90*/ 	.word	0x00000000
        /*0a94*/ 	.short	0x010a
        /*0a96*/ 	.byte	0x05
	.zero		1


	//   ....[155]....
        /*0a98*/ 	.word	0x00003610
        /*0a9c*/ 	.word	0x000000ff
        /*0aa0*/ 	.word	0x00000000
        /*0aa4*/ 	.short	0x010a
        /*0aa6*/ 	.byte	0x05
	.zero		1


	//   ....[156]....
        /*0aa8*/ 	.word	0x000036a0
        /*0aac*/ 	.word	0x000000ff
        /*0ab0*/ 	.word	0x00000000
        /*0ab4*/ 	.short	0x010a
        /*0ab6*/ 	.byte	0x05
	.zero		1


	//   ....[157]....
        /*0ab8*/ 	.word	0x00003730
        /*0abc*/ 	.word	0x000000ff
        /*0ac0*/ 	.word	0x00000000
        /*0ac4*/ 	.short	0x010a
        /*0ac6*/ 	.byte	0x05
	.zero		1


	//   ....[158]....
        /*0ac8*/ 	.word	0x000037c0
        /*0acc*/ 	.word	0x000000ff
        /*0ad0*/ 	.word	0x00000000
        /*0ad4*/ 	.short	0x010a
        /*0ad6*/ 	.byte	0x05
	.zero		1


	//   ....[159]....
        /*0ad8*/ 	.word	0x00003850
        /*0adc*/ 	.word	0x000000ff
        /*0ae0*/ 	.word	0x00000000
        /*0ae4*/ 	.short	0x010a
        /*0ae6*/ 	.byte	0x05
	.zero		1


	//   ....[160]....
        /*0ae8*/ 	.word	0x000038e0
        /*0aec*/ 	.word	0x000000ff
        /*0af0*/ 	.word	0x00000000
        /*0af4*/ 	.short	0x010a
        /*0af6*/ 	.byte	0x05
	.zero		1


	//   ....[161]....
        /*0af8*/ 	.word	0x00003970
        /*0afc*/ 	.word	0x000000ff
        /*0b00*/ 	.word	0x00000000
        /*0b04*/ 	.short	0x010a
        /*0b06*/ 	.byte	0x05
	.zero		1


	//   ....[162]....
        /*0b08*/ 	.word	0x00003a00
        /*0b0c*/ 	.word	0x000000ff
        /*0b10*/ 	.word	0x00000000
        /*0b14*/ 	.short	0x010a
        /*0b16*/ 	.byte	0x05
	.zero		1


	//   ....[163]....
        /*0b18*/ 	.word	0x00003a90
        /*0b1c*/ 	.word	0x000000ff
        /*0b20*/ 	.word	0x00000000
        /*0b24*/ 	.short	0x010a
        /*0b26*/ 	.byte	0x05
	.zero		1


	//   ....[164]....
        /*0b28*/ 	.word	0x00003b20
        /*0b2c*/ 	.word	0x000000ff
        /*0b30*/ 	.word	0x00000000
        /*0b34*/ 	.short	0x010a
        /*0b36*/ 	.byte	0x05
	.zero		1


	//   ....[165]....
        /*0b38*/ 	.word	0x00003bb0
        /*0b3c*/ 	.word	0x000000ff
        /*0b40*/ 	.word	0x00000000
        /*0b44*/ 	.short	0x010a
        /*0b46*/ 	.byte	0x05
	.zero		1


	//   ....[166]....
        /*0b48*/ 	.word	0x00003c40
        /*0b4c*/ 	.word	0x000000ff
        /*0b50*/ 	.word	0x00000000
        /*0b54*/ 	.short	0x010a
        /*0b56*/ 	.byte	0x05
	.zero		1


	//   ....[167]....
        /*0b58*/ 	.word	0x00003cd0
        /*0b5c*/ 	.word	0x000000ff
        /*0b60*/ 	.word	0x00000000
        /*0b64*/ 	.short	0x010a
        /*0b66*/ 	.byte	0x05
	.zero		1


	//   ....[168]....
        /*0b68*/ 	.word	0x00003d60
        /*0b6c*/ 	.word	0x000000ff
        /*0b70*/ 	.word	0x00000000
        /*0b74*/ 	.short	0x010a
        /*0b76*/ 	.byte	0x05
	.zero		1


	//   ....[169]....
        /*0b78*/ 	.word	0x00003df0
        /*0b7c*/ 	.word	0x000000ff
        /*0b80*/ 	.word	0x00000000
        /*0b84*/ 	.short	0x010a
        /*0b86*/ 	.byte	0x05
	.zero		1


	//   ....[170]....
        /*0b88*/ 	.word	0x00003e80
        /*0b8c*/ 	.word	0x000000ff
        /*0b90*/ 	.word	0x00000000
        /*0b94*/ 	.short	0x010a
        /*0b96*/ 	.byte	0x05
	.zero		1


	//   ....[171]....
        /*0b98*/ 	.word	0x00003f10
        /*0b9c*/ 	.word	0x000000ff
        /*0ba0*/ 	.word	0x00000000
        /*0ba4*/ 	.short	0x010a
        /*0ba6*/ 	.byte	0x05
	.zero		1


	//   ....[172]....
        /*0ba8*/ 	.word	0x00003fa0
        /*0bac*/ 	.word	0x000000ff
        /*0bb0*/ 	.word	0x00000000
        /*0bb4*/ 	.short	0x010a
        /*0bb6*/ 	.byte	0x05
	.zero		1


	//   ....[173]....
        /*0bb8*/ 	.word	0x00004030
        /*0bbc*/ 	.word	0x000000ff
        /*0bc0*/ 	.word	0x00000000
        /*0bc4*/ 	.short	0x010a
        /*0bc6*/ 	.byte	0x05
	.zero		1


	//   ....[174]....
        /*0bc8*/ 	.word	0x000040c0
        /*0bcc*/ 	.word	0x000000ff
        /*0bd0*/ 	.word	0x00000000
        /*0bd4*/ 	.short	0x010a
        /*0bd6*/ 	.byte	0x05
	.zero		1


	//   ....[175]....
        /*0bd8*/ 	.word	0x00004150
        /*0bdc*/ 	.word	0x000000ff
        /*0be0*/ 	.word	0x00000000
        /*0be4*/ 	.short	0x010a
        /*0be6*/ 	.byte	0x05
	.zero		1


	//   ....[176]....
        /*0be8*/ 	.word	0x000041e0
        /*0bec*/ 	.word	0x000000ff
        /*0bf0*/ 	.word	0x00000000
        /*0bf4*/ 	.short	0x010a
        /*0bf6*/ 	.byte	0x05
	.zero		1


	//   ....[177]....
        /*0bf8*/ 	.word	0x00004270
        /*0bfc*/ 	.word	0x000000ff
        /*0c00*/ 	.word	0x00000000
        /*0c04*/ 	.short	0x010a
        /*0c06*/ 	.byte	0x05
	.zero		1


	//   ....[178]....
        /*0c08*/ 	.word	0x00004300
        /*0c0c*/ 	.word	0x000000ff
        /*0c10*/ 	.word	0x00000000
        /*0c14*/ 	.short	0x010a
        /*0c16*/ 	.byte	0x05
	.zero		1


	//   ....[179]....
        /*0c18*/ 	.word	0x00004390
        /*0c1c*/ 	.word	0x000000ff
        /*0c20*/ 	.word	0x00000000
        /*0c24*/ 	.short	0x010a
        /*0c26*/ 	.byte	0x05
	.zero		1


	//   ....[180]....
        /*0c28*/ 	.word	0x00004420
        /*0c2c*/ 	.word	0x000000ff
        /*0c30*/ 	.word	0x00000000
        /*0c34*/ 	.short	0x010a
        /*0c36*/ 	.byte	0x05
	.zero		1


	//   ....[181]....
        /*0c38*/ 	.word	0x000044b0
        /*0c3c*/ 	.word	0x000000ff
        /*0c40*/ 	.word	0x00000000
        /*0c44*/ 	.short	0x010a
        /*0c46*/ 	.byte	0x05
	.zero		1


	//   ....[182]....
        /*0c48*/ 	.word	0x00004540
        /*0c4c*/ 	.word	0x000000ff
        /*0c50*/ 	.word	0x00000000
        /*0c54*/ 	.short	0x010a
        /*0c56*/ 	.byte	0x05
	.zero		1


	//   ....[183]....
        /*0c58*/ 	.word	0x000045d0
        /*0c5c*/ 	.word	0x000000ff
        /*0c60*/ 	.word	0x00000000
        /*0c64*/ 	.short	0x010a
        /*0c66*/ 	.byte	0x05
	.zero		1


	//   ....[184]....
        /*0c68*/ 	.word	0x00004660
        /*0c6c*/ 	.word	0x000000ff
        /*0c70*/ 	.word	0x00000000
        /*0c74*/ 	.short	0x010a
        /*0c76*/ 	.byte	0x05
	.zero		1


	//   ....[185]....
        /*0c78*/ 	.word	0x000046f0
        /*0c7c*/ 	.word	0x000000ff
        /*0c80*/ 	.word	0x00000000
        /*0c84*/ 	.short	0x010a
        /*0c86*/ 	.byte	0x05
	.zero		1


	//   ....[186]....
        /*0c88*/ 	.word	0x00004780
        /*0c8c*/ 	.word	0x000000ff
        /*0c90*/ 	.word	0x00000000
        /*0c94*/ 	.short	0x010a
        /*0c96*/ 	.byte	0x05
	.zero		1


	//   ....[187]....
        /*0c98*/ 	.word	0x00004810
        /*0c9c*/ 	.word	0x000000ff
        /*0ca0*/ 	.word	0x00000000
        /*0ca4*/ 	.short	0x010a
        /*0ca6*/ 	.byte	0x05
	.zero		1


	//   ....[188]....
        /*0ca8*/ 	.word	0x000048a0
        /*0cac*/ 	.word	0x000000ff
        /*0cb0*/ 	.word	0x00000000
        /*0cb4*/ 	.short	0x010a
        /*0cb6*/ 	.byte	0x05
	.zero		1


	//   ....[189]....
        /*0cb8*/ 	.word	0x00004930
        /*0cbc*/ 	.word	0x000000ff
        /*0cc0*/ 	.word	0x00000000
        /*0cc4*/ 	.short	0x010a
        /*0cc6*/ 	.byte	0x05
	.zero		1


	//   ....[190]....
        /*0cc8*/ 	.word	0x000049c0
        /*0ccc*/ 	.word	0x000000ff
        /*0cd0*/ 	.word	0x00000000
        /*0cd4*/ 	.short	0x010a
        /*0cd6*/ 	.byte	0x05
	.zero		1


	//   ....[191]....
        /*0cd8*/ 	.word	0x00004a50
        /*0cdc*/ 	.word	0x000000ff
        /*0ce0*/ 	.word	0x00000000
        /*0ce4*/ 	.short	0x010a
        /*0ce6*/ 	.byte	0x05
	.zero		1


	//   ....[192]....
        /*0ce8*/ 	.word	0x00004af0
        /*0cec*/ 	.word	0x00000000
        /*0cf0*/ 	.word	0x00000000
        /*0cf4*/ 	.short	0x010a
        /*0cf6*/ 	.byte	0xff
	.zero		1


	//   ....[193]....
        /*0cf8*/ 	.word	0x00004c10
        /*0cfc*/ 	.word	0x00000002
        /*0d00*/ 	.word	0x000003e0
        /*0d04*/ 	.short	0x010a
        /*0d06*/ 	.byte	0xff
	.zero		1


	//   ....[194]....
        /*0d08*/ 	.word	0x00004c80
        /*0d0c*/ 	.word	0x00000002
        /*0d10*/ 	.word	0x00000000
        /*0d14*/ 	.short	0x0101
        /*0d16*/ 	.byte	0xff
	.zero		1


	//   ....[195]....
        /*0d18*/ 	.word	0x00004ca0
        /*0d1c*/ 	.word	0x000000ff
        /*0d20*/ 	.word	0x00000390
        /*0d24*/ 	.short	0x010a
        /*0d26*/ 	.byte	0x04
	.zero		1


	//   ....[196]....
        /*0d28*/ 	.word	0x00004dc0
        /*0d2c*/ 	.word	0x00000002
        /*0d30*/ 	.word	0x00000380
        /*0d34*/ 	.short	0x010a
        /*0d36*/ 	.byte	0xff
	.zero		1


	//   ....[197]....
        /*0d38*/ 	.word	0x00004ec0
        /*0d3c*/ 	.word	0x00000002
        /*0d40*/ 	.word	0x00000000
        /*0d44*/ 	.short	0x0101
        /*0d46*/ 	.byte	0xff
	.zero		1


	//   ....[198]....
        /*0d48*/ 	.word	0x00004f50
        /*0d4c*/ 	.word	0x000000ff
        /*0d50*/ 	.word	0x00000390
        /*0d54*/ 	.short	0x0106
        /*0d56*/ 	.byte	0x04
	.zero		1


	//   ....[199]....
        /*0d58*/ 	.word	0x00004f70
        /*0d5c*/ 	.word	0x000000ff
        /*0d60*/ 	.word	0x00000390
        /*0d64*/ 	.short	0x010a
        /*0d66*/ 	.byte	0x04
	.zero		1


	//   ....[200]....
        /*0d68*/ 	.word	0x00005000
        /*0d6c*/ 	.word	0x000000ff
        /*0d70*/ 	.word	0x00000390
        /*0d74*/ 	.short	0x0106
        /*0d76*/ 	.byte	0x07
	.zero		1


	//   ....[201]....
        /*0d78*/ 	.word	0x00005040
        /*0d7c*/ 	.word	0x00000000
        /*0d80*/ 	.word	0x00000390
        /*0d84*/ 	.short	0x010a
        /*0d86*/ 	.byte	0xff
	.zero		1


	//   ....[202]....
        /*0d88*/ 	.word	0x00005530
        /*0d8c*/ 	.word	0x00000000
        /*0d90*/ 	.word	0x00000380
        /*0d94*/ 	.short	0x010a
        /*0d96*/ 	.byte	0xff
	.zero		1


	//   ....[203]....
        /*0d98*/ 	.word	0x00005630
        /*0d9c*/ 	.word	0x00000003
        /*0da0*/ 	.word	0x00000000
        /*0da4*/ 	.short	0x0101
        /*0da6*/ 	.byte	0xff
	.zero		1


	//   ....[204]....
        /*0da8*/ 	.word	0x00005640
        /*0dac*/ 	.word	0x000000ff
        /*0db0*/ 	.word	0x00000000
        /*0db4*/ 	.short	0x010a
        /*0db6*/ 	.byte	0x04
	.zero		1


	//   ....[205]....
        /*0db8*/ 	.word	0x00005660
        /*0dbc*/ 	.word	0x000000ff
        /*0dc0*/ 	.word	0x000003c0
        /*0dc4*/ 	.short	0x010a
        /*0dc6*/ 	.byte	0x13
	.zero		1


	//   ....[206]....
        /*0dc8*/ 	.word	0x000057a0
        /*0dcc*/ 	.word	0x000000ff
        /*0dd0*/ 	.word	0x00000000
        /*0dd4*/ 	.short	0x010a
        /*0dd6*/ 	.byte	0x06
	.zero		1


	//   ....[207]....
        /*0dd8*/ 	.word	0x000058a0
        /*0ddc*/ 	.word	0x000000ff
        /*0de0*/ 	.word	0x00000000
        /*0de4*/ 	.short	0x010a
        /*0de6*/ 	.byte	0x04
	.zero		1


	//   ....[208]....
        /*0de8*/ 	.word	0x00005a80
        /*0dec*/ 	.word	0x000000ff
        /*0df0*/ 	.word	0x00000000
        /*0df4*/ 	.short	0x010a
        /*0df6*/ 	.byte	0x04
	.zero		1


	//   ....[209]....
        /*0df8*/ 	.word	0x00005b10
        /*0dfc*/ 	.word	0x000000ff
        /*0e00*/ 	.word	0x00000000
        /*0e04*/ 	.short	0x010a
        /*0e06*/ 	.byte	0x05
	.zero		1


	//   ....[210]....
        /*0e08*/ 	.word	0x00005ba0
        /*0e0c*/ 	.word	0x000000ff
        /*0e10*/ 	.word	0x00000000
        /*0e14*/ 	.short	0x010a
        /*0e16*/ 	.byte	0x05
	.zero		1


	//   ....[211]....
        /*0e18*/ 	.word	0x00005c30
        /*0e1c*/ 	.word	0x000000ff
        /*0e20*/ 	.word	0x00000000
        /*0e24*/ 	.short	0x010a
        /*0e26*/ 	.byte	0x04
	.zero		1


	//   ....[212]....
        /*0e28*/ 	.word	0x000060d0
        /*0e2c*/ 	.word	0x0000000c
        /*0e30*/ 	.word	0x00000380
        /*0e34*/ 	.short	0x010a
        /*0e36*/ 	.byte	0xff
	.zero		1


	//   ....[213]....
        /*0e38*/ 	.word	0x00006240
        /*0e3c*/ 	.word	0x00000000
        /*0e40*/ 	.word	0x00000000
        /*0e44*/ 	.short	0x0101
        /*0e46*/ 	.byte	0xff
	.zero		1


	//   ....[214]....
        /*0e48*/ 	.word	0x000066b0
        /*0e4c*/ 	.word	0x000000ff
        /*0e50*/ 	.word	0x00000378
        /*0e54*/ 	.short	0x010a
        /*0e56*/ 	.byte	0x11
	.zero		1


	//   ....[215]....
        /*0e58*/ 	.word	0x00006830
        /*0e5c*/ 	.word	0x000000ff
        /*0e60*/ 	.word	0x00000368
        /*0e64*/ 	.short	0x010a
        /*0e66*/ 	.byte	0x11
	.zero		1


	//   ....[216]....
        /*0e68*/ 	.word	0x00006a40
        /*0e6c*/ 	.word	0x000000ff
        /*0e70*/ 	.word	0x00000360
        /*0e74*/ 	.short	0x010b
        /*0e76*/ 	.byte	0x11
	.zero		1


	//   ....[217]....
        /*0e78*/ 	.word	0x00006a50
        /*0e7c*/ 	.word	0x000000ff
        /*0e80*/ 	.word	0x00000000
        /*0e84*/ 	.short	0x0101
        /*0e86*/ 	.byte	0x30
	.zero		1


	//   ....[218]....
        /*0e88*/ 	.word	0x00006a90
        /*0e8c*/ 	.word	0x00000000
        /*0e90*/ 	.word	0x00000368
        /*0e94*/ 	.short	0x010a
        /*0e96*/ 	.byte	0xff
	.zero		1


	//   ....[219]....
        /*0e98*/ 	.word	0x00006dd0
        /*0e9c*/ 	.word	0x00000003
        /*0ea0*/ 	.word	0x00000380
        /*0ea4*/ 	.short	0x010a
        /*0ea6*/ 	.byte	0xff
	.zero		1


	//   ....[220]....
        /*0ea8*/ 	.word	0x00006f50
        /*0eac*/ 	.word	0x00000000
        /*0eb0*/ 	.word	0x00000000
        /*0eb4*/ 	.short	0x0101
        /*0eb6*/ 	.byte	0xff
	.zero		1


	//   ....[221]....
        /*0eb8*/ 	.word	0x000079b0
        /*0ebc*/ 	.word	0x000000ff
        /*0ec0*/ 	.word	0x00000360
        /*0ec4*/ 	.short	0x010a
        /*0ec6*/ 	.byte	0x2c
	.zero		1


	//   ....[222]....
        /*0ec8*/ 	.word	0x000079c0
        /*0ecc*/ 	.word	0x00000016
        /*0ed0*/ 	.word	0x000003a0
        /*0ed4*/ 	.short	0x010a
        /*0ed6*/ 	.byte	0xff
	.zero		1


	//   ....[223]....
        /*0ed8*/ 	.word	0x00007b70
        /*0edc*/ 	.word	0x000000ff
        /*0ee0*/ 	.word	0x00000360
        /*0ee4*/ 	.short	0x010a
        /*0ee6*/ 	.byte	0x2c
	.zero		1


	//   ....[224]....
        /*0ee8*/ 	.word	0x00007c50
        /*0eec*/ 	.word	0x000000ff
        /*0ef0*/ 	.word	0x00000000
        /*0ef4*/ 	.short	0x0101
        /*0ef6*/ 	.byte	0x04
	.zero		1


	//   ....[225]....
        /*0ef8*/ 	.word	0x00007cb0
        /*0efc*/ 	.word	0x00000016
        /*0f00*/ 	.word	0x000003a0
        /*0f04*/ 	.short	0x010a
        /*0f06*/ 	.byte	0xff
	.zero		1


	//   ....[226]....
        /*0f08*/ 	.word	0x00008020
        /*0f0c*/ 	.word	0x000000ff
        /*0f10*/ 	.word	0x00000000
        /*0f14*/ 	.short	0x0101
        /*0f16*/ 	.byte	0x04
	.zero		1


	//   ....[227]....
        /*0f18*/ 	.word	0x00008900
        /*0f1c*/ 	.word	0x00000000
        /*0f20*/ 	.word	0x000003f0
        /*0f24*/ 	.short	0x010a
        /*0f26*/ 	.byte	0xff
	.zero		1


	//   ....[228]....
        /*0f28*/ 	.word	0x00008960
        /*0f2c*/ 	.word	0x00000000
        /*0f30*/ 	.word	0x000001b0
        /*0f34*/ 	.short	0x010a
        /*0f36*/ 	.byte	0xff
	.zero		1


	//   ....[229]....
        /*0f38*/ 	.word	0x000089c0
        /*0f3c*/ 	.word	0x00000000
        /*0f40*/ 	.word	0x000001b0
        /*0f44*/ 	.short	0x010a
        /*0f46*/ 	.byte	0xff
	.zero		1


	//   ....[230]....
        /*0f48*/ 	.word	0x00008a10
        /*0f4c*/ 	.word	0x00000003
        /*0f50*/ 	.word	0x00000380
        /*0f54*/ 	.short	0x010a
        /*0f56*/ 	.byte	0xff
	.zero		1


	//   ....[231]....
        /*0f58*/ 	.word	0x00008a70
        /*0f5c*/ 	.word	0x00000000
        /*0f60*/ 	.word	0x00000000
        /*0f64*/ 	.short	0x010a
        /*0f66*/ 	.byte	0xff
	.zero		1


	//   ....[232]....
        /*0f68*/ 	.word	0x00008ad0
        /*0f6c*/ 	.word	0x00000000
        /*0f70*/ 	.word	0x00000000
        /*0f74*/ 	.short	0x010a
        /*0f76*/ 	.byte	0xff
	.zero		1


	//   ....[233]....
        /*0f78*/ 	.word	0x00008b30
        /*0f7c*/ 	.word	0x00000000
        /*0f80*/ 	.word	0x00000000
        /*0f84*/ 	.short	0x010a
        /*0f86*/ 	.byte	0xff
	.zero		1


	//   ....[234]....
        /*0f88*/ 	.word	0x00008b90
        /*0f8c*/ 	.word	0x00000000
        /*0f90*/ 	.word	0x00000000
        /*0f94*/ 	.short	0x010a
        /*0f96*/ 	.byte	0xff
	.zero		1


	//   ....[235]....
        /*0f98*/ 	.word	0x00008bf0
        /*0f9c*/ 	.word	0x00000000
        /*0fa0*/ 	.word	0x00000000
        /*0fa4*/ 	.short	0x010a
        /*0fa6*/ 	.byte	0xff
	.zero		1


	//   ....[236]....
        /*0fa8*/ 	.word	0x00008c50
        /*0fac*/ 	.word	0x00000000
        /*0fb0*/ 	.word	0x00000000
        /*0fb4*/ 	.short	0x010a
        /*0fb6*/ 	.byte	0xff
	.zero		1


	//   ....[237]....
        /*0fb8*/ 	.word	0x00008cb0
        /*0fbc*/ 	.word	0x00000000
        /*0fc0*/ 	.word	0x00000000
        /*0fc4*/ 	.short	0x010a
        /*0fc6*/ 	.byte	0xff
	.zero		1


	//   ....[238]....
        /*0fc8*/ 	.word	0x00008d10
        /*0fcc*/ 	.word	0x00000000
        /*0fd0*/ 	.word	0x00000000
        /*0fd4*/ 	.short	0x010a
        /*0fd6*/ 	.byte	0xff
	.zero		1


	//   ....[239]....
        /*0fd8*/ 	.word	0x00008d70
        /*0fdc*/ 	.word	0x00000000
        /*0fe0*/ 	.word	0x00000000
        /*0fe4*/ 	.short	0x010a
        /*0fe6*/ 	.byte	0xff
	.zero		1


	//   ....[240]....
        /*0fe8*/ 	.word	0x00008dd0
        /*0fec*/ 	.word	0x00000000
        /*0ff0*/ 	.word	0x00000000
        /*0ff4*/ 	.short	0x010a
        /*0ff6*/ 	.byte	0xff
	.zero		1


	//   ....[241]....
        /*0ff8*/ 	.word	0x00008e30
        /*0ffc*/ 	.word	0x00000000
        /*1000*/ 	.word	0x00000000
        /*1004*/ 	.short	0x010a
        /*1006*/ 	.byte	0xff
	.zero		1


	//   ....[242]....
        /*1008*/ 	.word	0x00008e90
        /*100c*/ 	.word	0x00000000
        /*1010*/ 	.word	0x00000000
        /*1014*/ 	.short	0x010a
        /*1016*/ 	.byte	0xff
	.zero		1


	//   ....[243]....
        /*1018*/ 	.word	0x00008ef0
        /*101c*/ 	.word	0x00000000
        /*1020*/ 	.word	0x00000000
        /*1024*/ 	.short	0x010a
        /*1026*/ 	.byte	0xff
	.zero		1


	//   ....[244]....
        /*1028*/ 	.word	0x00008f50
        /*102c*/ 	.word	0x00000000
        /*1030*/ 	.word	0x00000000
        /*1034*/ 	.short	0x010a
        /*1036*/ 	.byte	0xff
	.zero		1


	//   ....[245]....
        /*1038*/ 	.word	0x00008fb0
        /*103c*/ 	.word	0x00000000
        /*1040*/ 	.word	0x00000000
        /*1044*/ 	.short	0x010a
        /*1046*/ 	.byte	0xff
	.zero		1


	//   ....[246]....
        /*1048*/ 	.word	0x00009010
        /*104c*/ 	.word	0x00000000
        /*1050*/ 	.word	0x00000000
        /*1054*/ 	.short	0x010a
        /*1056*/ 	.byte	0xff
	.zero		1


	//   ....[247]....
        /*1058*/ 	.word	0x00009070
        /*105c*/ 	.word	0x00000000
        /*1060*/ 	.word	0x00000000
        /*1064*/ 	.short	0x010a
        /*1066*/ 	.byte	0xff
	.zero		1


	//   ....[248]....
        /*1068*/ 	.word	0x000090d0
        /*106c*/ 	.word	0x00000000
        /*1070*/ 	.word	0x00000000
        /*1074*/ 	.short	0x010a
        /*1076*/ 	.byte	0xff
	.zero		1


	//   ....[249]....
        /*1078*/ 	.word	0x00009130
        /*107c*/ 	.word	0x00000000
        /*1080*/ 	.word	0x00000000
        /*1084*/ 	.short	0x010a
        /*1086*/ 	.byte	0xff
	.zero		1


	//   ....[250]....
        /*1088*/ 	.word	0x00009190
        /*108c*/ 	.word	0x00000000
        /*1090*/ 	.word	0x00000000
        /*1094*/ 	.short	0x010a
        /*1096*/ 	.byte	0xff
	.zero		1


	//   ....[251]....
        /*1098*/ 	.word	0x000091f0
        /*109c*/ 	.word	0x00000000
        /*10a0*/ 	.word	0x00000000
        /*10a4*/ 	.short	0x010a
        /*10a6*/ 	.byte	0xff
	.zero		1


	//   ....[252]....
        /*10a8*/ 	.word	0x00009250
        /*10ac*/ 	.word	0x00000000
        /*10b0*/ 	.word	0x00000000
        /*10b4*/ 	.short	0x010a
        /*10b6*/ 	.byte	0xff
	.zero		1


	//   ....[253]....
        /*10b8*/ 	.word	0x000092b0
        /*10bc*/ 	.word	0x00000000
        /*10c0*/ 	.word	0x00000000
        /*10c4*/ 	.short	0x010a
        /*10c6*/ 	.byte	0xff
	.zero		1


	//   ....[254]....
        /*10c8*/ 	.word	0x00009310
        /*10cc*/ 	.word	0x00000000
        /*10d0*/ 	.word	0x00000000
        /*10d4*/ 	.short	0x010a
        /*10d6*/ 	.byte	0xff
	.zero		1


	//   ....[255]....
        /*10d8*/ 	.word	0x00009370
        /*10dc*/ 	.word	0x00000000
        /*10e0*/ 	.word	0x00000000
        /*10e4*/ 	.short	0x010a
        /*10e6*/ 	.byte	0xff
	.zero		1


	//   ....[0]....
        /*10e8*/ 	.word	0x000093d0
        /*10ec*/ 	.word	0x00000000
        /*10f0*/ 	.word	0x00000000
        /*10f4*/ 	.short	0x010a
        /*10f6*/ 	.byte	0xff
	.zero		1


	//   ....[1]....
        /*10f8*/ 	.word	0x00009430
        /*10fc*/ 	.word	0x00000000
        /*1100*/ 	.word	0x00000000
        /*1104*/ 	.short	0x010a
        /*1106*/ 	.byte	0xff
	.zero		1


	//   ....[2]....
        /*1108*/ 	.word	0x00009490
        /*110c*/ 	.word	0x00000000
        /*1110*/ 	.word	0x00000000
        /*1114*/ 	.short	0x010a
        /*1116*/ 	.byte	0xff
	.zero		1


	//   ....[3]....
        /*1118*/ 	.word	0x000094f0
        /*111c*/ 	.word	0x00000000
        /*1120*/ 	.word	0x00000000
        /*1124*/ 	.short	0x010a
        /*1126*/ 	.byte	0xff
	.zero		1


	//   ....[4]....
        /*1128*/ 	.word	0x00009550
        /*112c*/ 	.word	0x00000000
        /*1130*/ 	.word	0x00000000
        /*1134*/ 	.short	0x010a
        /*1136*/ 	.byte	0xff
	.zero		1


	//   ....[5]....
        /*1138*/ 	.word	0x000095b0
        /*113c*/ 	.word	0x00000000
        /*1140*/ 	.word	0x00000000
        /*1144*/ 	.short	0x010a
        /*1146*/ 	.byte	0xff
	.zero		1


	//   ....[6]....
        /*1148*/ 	.word	0x00009610
        /*114c*/ 	.word	0x00000000
        /*1150*/ 	.word	0x00000000
        /*1154*/ 	.short	0x010a
        /*1156*/ 	.byte	0xff
	.zero		1


	//   ....[7]....
        /*1158*/ 	.word	0x00009670
        /*115c*/ 	.word	0x00000000
        /*1160*/ 	.word	0x00000000
        /*1164*/ 	.short	0x010a
        /*1166*/ 	.byte	0xff
	.zero		1


	//   ....[8]....
        /*1168*/ 	.word	0x000096d0
        /*116c*/ 	.word	0x00000000
        /*1170*/ 	.word	0x00000000
        /*1174*/ 	.short	0x010a
        /*1176*/ 	.byte	0xff
	.zero		1


	//   ....[9]....
        /*1178*/ 	.word	0x00009730
        /*117c*/ 	.word	0x00000000
        /*1180*/ 	.word	0x00000000
        /*1184*/ 	.short	0x010a
        /*1186*/ 	.byte	0xff
	.zero		1


	//   ....[10]....
        /*1188*/ 	.word	0x00009790
        /*118c*/ 	.word	0x00000000
        /*1190*/ 	.word	0x00000000
        /*1194*/ 	.short	0x010a
        /*1196*/ 	.byte	0xff
	.zero		1


	//   ....[11]....
        /*1198*/ 	.word	0x000097f0
        /*119c*/ 	.word	0x00000000
        /*11a0*/ 	.word	0x00000000
        /*11a4*/ 	.short	0x010a
        /*11a6*/ 	.byte	0xff
	.zero		1


	//   ....[12]....
        /*11a8*/ 	.word	0x00009850
        /*11ac*/ 	.word	0x00000000
        /*11b0*/ 	.word	0x00000000
        /*11b4*/ 	.short	0x010a
        /*11b6*/ 	.byte	0xff
	.zero		1


	//   ....[13]....
        /*11b8*/ 	.word	0x000098b0
        /*11bc*/ 	.word	0x00000000
        /*11c0*/ 	.word	0x00000000
        /*11c4*/ 	.short	0x010a
        /*11c6*/ 	.byte	0xff
	.zero		1


	//   ....[14]....
        /*11c8*/ 	.word	0x00009910
        /*11cc*/ 	.word	0x00000000
        /*11d0*/ 	.word	0x00000000
        /*11d4*/ 	.short	0x010a
        /*11d6*/ 	.byte	0xff
	.zero		1


	//   ....[15]....
        /*11d8*/ 	.word	0x00009970
        /*11dc*/ 	.word	0x00000000
        /*11e0*/ 	.word	0x00000000
        /*11e4*/ 	.short	0x010a
        /*11e6*/ 	.byte	0xff
	.zero		1


	//   ....[16]....
        /*11e8*/ 	.word	0x000099d0
        /*11ec*/ 	.word	0x00000000
        /*11f0*/ 	.word	0x00000000
        /*11f4*/ 	.short	0x010a
        /*11f6*/ 	.byte	0xff
	.zero		1


	//   ....[17]....
        /*11f8*/ 	.word	0x00009a30
        /*11fc*/ 	.word	0x00000000
        /*1200*/ 	.word	0x00000000
        /*1204*/ 	.short	0x010a
        /*1206*/ 	.byte	0xff
	.zero		1


	//   ....[18]....
        /*1208*/ 	.word	0x00009a90
        /*120c*/ 	.word	0x00000000
        /*1210*/ 	.word	0x00000000
        /*1214*/ 	.short	0x010a
        /*1216*/ 	.byte	0xff
	.zero		1


	//   ....[19]....
        /*1218*/ 	.word	0x00009af0
        /*121c*/ 	.word	0x00000000
        /*1220*/ 	.word	0x00000000
        /*1224*/ 	.short	0x010a
        /*1226*/ 	.byte	0xff
	.zero		1


	//   ....[20]....
        /*1228*/ 	.word	0x00009b50
        /*122c*/ 	.word	0x00000000
        /*1230*/ 	.word	0x00000000
        /*1234*/ 	.short	0x010a
        /*1236*/ 	.byte	0xff
	.zero		1


	//   ....[21]....
        /*1238*/ 	.word	0x00009bb0
        /*123c*/ 	.word	0x00000000
        /*1240*/ 	.word	0x00000000
        /*1244*/ 	.short	0x010a
        /*1246*/ 	.byte	0xff
	.zero		1


	//   ....[22]....
        /*1248*/ 	.word	0x00009c10
        /*124c*/ 	.word	0x00000000
        /*1250*/ 	.word	0x00000000
        /*1254*/ 	.short	0x010a
        /*1256*/ 	.byte	0xff
	.zero		1


	//   ....[23]....
        /*1258*/ 	.word	0x00009c70
        /*125c*/ 	.word	0x00000000
        /*1260*/ 	.word	0x00000000
        /*1264*/ 	.short	0x010a
        /*1266*/ 	.byte	0xff
	.zero		1


	//   ....[24]....
        /*1268*/ 	.word	0x00009cd0
        /*126c*/ 	.word	0x00000000
        /*1270*/ 	.word	0x00000000
        /*1274*/ 	.short	0x010a
        /*1276*/ 	.byte	0xff
	.zero		1


	//   ....[25]....
        /*1278*/ 	.word	0x00009d30
        /*127c*/ 	.word	0x00000000
        /*1280*/ 	.word	0x00000000
        /*1284*/ 	.short	0x010a
        /*1286*/ 	.byte	0xff
	.zero		1


	//   ....[26]....
        /*1288*/ 	.word	0x00009d90
        /*128c*/ 	.word	0x00000000
        /*1290*/ 	.word	0x00000000
        /*1294*/ 	.short	0x010a
        /*1296*/ 	.byte	0xff
	.zero		1


	//   ....[27]....
        /*1298*/ 	.word	0x00009df0
        /*129c*/ 	.word	0x00000000
        /*12a0*/ 	.word	0x00000000
        /*12a4*/ 	.short	0x010a
        /*12a6*/ 	.byte	0xff
	.zero		1


	//   ....[28]....
        /*12a8*/ 	.word	0x00009e40
        /*12ac*/ 	.word	0x00000002
        /*12b0*/ 	.word	0x000003e0
        /*12b4*/ 	.short	0x010a
        /*12b6*/ 	.byte	0xff
	.zero		1


	//   ....[29]....
        /*12b8*/ 	.word	0x00009ea0
        /*12bc*/ 	.word	0x00000002
        /*12c0*/ 	.word	0x00000390
        /*12c4*/ 	.short	0x010a
        /*12c6*/ 	.byte	0xff
	.zero		1


	//   ....[30]....
        /*12c8*/ 	.word	0x00009ef0
        /*12cc*/ 	.word	0x00000002
        /*12d0*/ 	.word	0x00000380
        /*12d4*/ 	.short	0x010a
        /*12d6*/ 	.byte	0xff
	.zero		1


	//   ....[31]....
        /*12d8*/ 	.word	0x00009f50
        /*12dc*/ 	.word	0x00000000
        /*12e0*/ 	.word	0x00000390
        /*12e4*/ 	.short	0x010a
        /*12e6*/ 	.byte	0xff
	.zero		1


	//   ....[32]....
        /*12e8*/ 	.word	0x00009fa0
        /*12ec*/ 	.word	0x00000000
        /*12f0*/ 	.word	0x00000380
        /*12f4*/ 	.short	0x010a
        /*12f6*/ 	.byte	0xff
	.zero		1


	//   ....[33]....
        /*12f8*/ 	.word	0x0000a000
        /*12fc*/ 	.word	0x00000002
        /*1300*/ 	.word	0x000003c0
        /*1304*/ 	.short	0x010a
        /*1306*/ 	.byte	0xff
	.zero		1


	//   ....[34]....
        /*1308*/ 	.word	0x0000a060
        /*130c*/ 	.word	0x00000000
        /*1310*/ 	.word	0x00000000
        /*1314*/ 	.short	0x010a
        /*1316*/ 	.byte	0xff
	.zero		1


	//   ....[35]....
        /*1318*/ 	.word	0x0000a0c0
        /*131c*/ 	.word	0x00000000
        /*1320*/ 	.word	0x00000000
        /*1324*/ 	.short	0x010a
        /*1326*/ 	.byte	0xff
	.zero		1


	//   ....[36]....
        /*1328*/ 	.word	0x0000a120
        /*132c*/ 	.word	0x00000000
        /*1330*/ 	.word	0x00000000
        /*1334*/ 	.short	0x010a
        /*1336*/ 	.byte	0xff
	.zero		1


	//   ....[37]....
        /*1338*/ 	.word	0x0000a180
        /*133c*/ 	.word	0x00000000
        /*1340*/ 	.word	0x00000000
        /*1344*/ 	.short	0x010a
        /*1346*/ 	.byte	0xff
	.zero		1


	//   ....[38]....
        /*1348*/ 	.word	0x0000a1e0
        /*134c*/ 	.word	0x00000000
        /*1350*/ 	.word	0x00000000
        /*1354*/ 	.short	0x010a
        /*1356*/ 	.byte	0xff
	.zero		1


	//   ....[39]....
        /*1358*/ 	.word	0x0000a230
        /*135c*/ 	.word	0x0000000c
        /*1360*/ 	.word	0x00000380
        /*1364*/ 	.short	0x010a
        /*1366*/ 	.byte	0xff
	.zero		1


	//   ....[40]....
        /*1368*/ 	.word	0x0000a290
        /*136c*/ 	.word	0x00000000
        /*1370*/ 	.word	0x00000378
        /*1374*/ 	.short	0x010a
        /*1376*/ 	.byte	0xff
	.zero		1


	//   ....[41]....
        /*1378*/ 	.word	0x0000a2f0
        /*137c*/ 	.word	0x00000000
        /*1380*/ 	.word	0x00000368
        /*1384*/ 	.short	0x010a
        /*1386*/ 	.byte	0xff
	.zero		1


	//   ....[42]....
        /*1388*/ 	.word	0x0000a340
        /*138c*/ 	.word	0x00000003
        /*1390*/ 	.word	0x00000380
        /*1394*/ 	.short	0x010a
        /*1396*/ 	.byte	0xff
	.zero		1


	//   ....[43]....
        /*1398*/ 	.word	0x0000a3a0
        /*139c*/ 	.word	0x00000000
        /*13a0*/ 	.word	0x00000360
        /*13a4*/ 	.short	0x010a
        /*13a6*/ 	.byte	0xff
	.zero		1


	//   ....[44]....
        /*13a8*/ 	.word	0x0000a3f0
        /*13ac*/ 	.word	0x00000016
        /*13b0*/ 	.word	0x000003a0
        /*13b4*/ 	.short	0x010a
        /*13b6*/ 	.byte	0xff
	.zero		1


	//----- nvinfo : EIATTR_NUM_MBARRIERS
	.align		4
.L_47:
        /*13b8*/ 	.byte	0x03, 0x38
        /*13ba*/ 	.short	0x0080


	//----- nvinfo : EIATTR_EXIT_INSTR_OFFSETS
	.align		4
        /*13bc*/ 	.byte	0x04, 0x1c
        /*13be*/ 	.short	(.L_49 - .L_48)


	//   ....[0]....
.L_48:
        /*13c0*/ 	.word	0x00004b20


	//   ....[1]....
        /*13c4*/ 	.word	0x00005010


	//   ....[2]....
        /*13c8*/ 	.word	0x00005070


	//   ....[3]....
        /*13cc*/ 	.word	0x00005e90


	//   ....[4]....
        /*13d0*/ 	.word	0x00006ac0


	//   ....[5]....
        /*13d4*/ 	.word	0x00006b00


	//   ....[6]....
        /*13d8*/ 	.word	0x000088f0


	//----- nvinfo : EIATTR_MAX_THREADS
	.align		4
.L_49:
        /*13dc*/ 	.byte	0x04, 0x05
        /*13de*/ 	.short	(.L_51 - .L_50)
.L_50:
        /*13e0*/ 	.word	0x00000100
        /*13e4*/ 	.word	0x00000001
        /*13e8*/ 	.word	0x00000001


	//----- nvinfo : EIATTR_CRS_STACK_SIZE
	.align		4
.L_51:
        /*13ec*/ 	.byte	0x04, 0x1e
        /*13ee*/ 	.short	(.L_53 - .L_52)
.L_52:
        /*13f0*/ 	.word	0x00000000


	//----- nvinfo : EIATTR_CBANK_PARAM_SIZE
	.align		4
.L_53:
        /*13f4*/ 	.byte	0x03, 0x19
        /*13f6*/ 	.short	0x0800


	//----- nvinfo : EIATTR_PARAM_CBANK
	.align		4
        /*13f8*/ 	.byte	0x04, 0x0a
        /*13fa*/ 	.short	(.L_55 - .L_54)
	.align		4
.L_54:
        /*13fc*/ 	.word	index@(.nv.constant0._ZN7cutlass13device_kernelINS_4gemm6kernel13GemmUniversalIN4cute5tupleIJiiiiEEENS1_10collective13CollectiveMmaINS1_35MainloopSm100TmaUmmaWarpSpecializedILi54ELi2ELi4ENS5_IJNS4_1CILi1EEENSA_ILi2EEESB_EEEEENS5_IJNSA_ILi64EEESF_NSA_ILi32EEEEEENS_12float_e4m3_tENS5_IJlSB_lEEESI_SJ_NS4_8TiledMMAINS4_8MMA_AtomIJNS4_10MMA_TraitsINS4_19SM100_MMA_F8F6F4_SSEJSI_SI_fSF_SF_NS4_17integral_constantINS4_4UMMA5MajorELSQ_0EEESR_NSO_INSP_7ScaleInELSS_0EEEST_EEEEEENS4_6LayoutINS5_IJSB_SB_SB_EEENS5_IJNSA_ILi0EEESY_SY_EEEEENS5_IJNS4_10UnderscoreES11_S11_EEEEENS4_23SM90_TMA_LOAD_MULTICASTENS4_14ComposedLayoutINS4_7SwizzleILi1ELi4ELi3EEENS4_18smem_ptr_flag_bitsILi8EEENSW_INS5_IJNSA_ILi8EEESG_EEENS5_IJSG_SB_EEEEEEEvNS4_8identityENS4_13SM90_TMA_LOADES1E_vS1F_EENS_8epilogue10collective18CollectiveEpilogueINS1I_23Sm100TmaWarpSpecializedILi1ELi1ELi32ELb0ELb0EEEJSH_NS5_IJNSW_ISF_SB_EES1N_EEESI_SJ_SI_SJ_NS1I_6fusion15FusionCallbacksIS1M_NS1P_17LinearCombinationISI_fSI_fLNS_15FloatRoundStyleE2EEESH_S1O_JEEENS4_5SM1004TMEM4LOAD26SM100_TMEM_LOAD_16dp32b32xES1G_NS15_INS16_ILi2ELi4ELi3EEES19_NSW_INS5_IJS1A_SF_EEENS5_IJSF_SB_EEEEEEENS4_39AutoVectorizingCopyWithAssumedAlignmentILi128EEENS4_14SM90_TMA_STOREES23_S25_S25_EEEvvEEEEvNT_6ParamsE)
        /*1400*/ 	.short	0x0380
        /*1402*/ 	.short	0x0800


	//----- nvinfo : EIATTR_SW_WAR
	.align		4
.L_55:
        /*1404*/ 	.byte	0x04, 0x36
        /*1406*/ 	.short	(.L_57 - .L_56)
.L_56:
        /*1408*/ 	.word	0x00000008
.L_57:


//--------------------- .nv.callgraph             --------------------------
	.section	.nv.callgraph,"",@"SHT_CUDA_CALLGRAPH"
	.align	4
	.sectionentsize	8
	.align		4
        /*0000*/ 	.word	0x00000000
	.align		4
        /*0004*/ 	.word	0xffffffff
	.align		4
        /*0008*/ 	.word	index@(_ZN7cutlass13device_kernelINS_4gemm6kernel13GemmUniversalIN4cute5tupleIJiiiiEEENS1_10collective13CollectiveMmaINS1_35MainloopSm100TmaUmmaWarpSpecializedILi54ELi2ELi4ENS5_IJNS4_1CILi1EEENSA_ILi2EEESB_EEEEENS5_IJNSA_ILi64EEESF_NSA_ILi32EEEEEENS_12float_e4m3_tENS5_IJlSB_lEEESI_SJ_NS4_8TiledMMAINS4_8MMA_AtomIJNS4_10MMA_TraitsINS4_19SM100_MMA_F8F6F4_SSEJSI_SI_fSF_SF_NS4_17integral_constantINS4_4UMMA5MajorELSQ_0EEESR_NSO_INSP_7ScaleInELSS_0EEEST_EEEEEENS4_6LayoutINS5_IJSB_SB_SB_EEENS5_IJNSA_ILi0EEESY_SY_EEEEENS5_IJNS4_10UnderscoreES11_S11_EEEEENS4_23SM90_TMA_LOAD_MULTICASTENS4_14ComposedLayoutINS4_7SwizzleILi1ELi4ELi3EEENS4_18smem_ptr_flag_bitsILi8EEENSW_INS5_IJNSA_ILi8EEESG_EEENS5_IJSG_SB_EEEEEEEvNS4_8identityENS4_13SM90_TMA_LOADES1E_vS1F_EENS_8epilogue10collective18CollectiveEpilogueINS1I_23Sm100TmaWarpSpecializedILi1ELi1ELi32ELb0ELb0EEEJSH_NS5_IJNSW_ISF_SB_EES1N_EEESI_SJ_SI_SJ_NS1I_6fusion15FusionCallbacksIS1M_NS1P_17LinearCombinationISI_fSI_fLNS_15FloatRoundStyleE2EEESH_S1O_JEEENS4_5SM1004TMEM4LOAD26SM100_TMEM_LOAD_16dp32b32xES1G_NS15_INS16_ILi2ELi4ELi3EEES19_NSW_INS5_IJS1A_SF_EEENS5_IJSF_SB_EEEEEEENS4_39AutoVectorizingCopyWithAssumedAlignmentILi128EEENS4_14SM90_TMA_STOREES23_S25_S25_EEEvvEEEEvNT_6ParamsE)
	.align		4
        /*000c*/ 	.word	index@(__assertfail)
	.align		4
        /*0010*/ 	.word	0x00000000
	.align		4
        /*0014*/ 	.word	0xfffffffe
	.align		4
        /*0018*/ 	.word	0x00000000
	.align		4
        /*001c*/ 	.word	0xfffffffd
	.align		4
        /*0020*/ 	.word	0x00000000
	.align		4
        /*0024*/ 	.word	0xfffffffc


//--------------------- .nv.constant4             --------------------------
	.section	.nv.constant4,"a",@progbits
	.align	8
	.align		8
.nv.constant4:
        /*0000*/ 	.dword	__assertfail
	.align		8
        /*0008*/ 	.dword	__unnamed_1
	.align		8
        /*0010*/ 	.dword	__unnamed_2
	.align		8
        /*0018*/ 	.dword	_ZN39_INTERNAL_df73821e_4_k_cu_6b46c17b_71684cuda3std3__45__cpo5beginE
	.align		8
        /*0020*/ 	.dword	_ZN39_INTERNAL_df73821e_4_k_cu_6b46c17b_71684cuda3std3__45__cpo3endE
	.align		8
        /*0028*/ 	.dword	_ZN39_INTERNAL_df73821e_4_k_cu_6b46c17b_71684cuda3std3__45__cpo6cbeginE
	.align		8
        /*0030*/ 	.dword	_ZN39_INTERNAL_df73821e_4_k_cu_6b46c17b_71684cuda3std3__45__cpo4cendE
	.align		8
        /*0038*/ 	.dword	_ZN39_INTERNAL_df73821e_4_k_cu_6b46c17b_71684cuda3std3__441_GLOBAL__N__df73821e_4_k_cu_6b46c17b_71686ignoreE
	.align		8
        /*0040*/ 	.dword	_ZN39_INTERNAL_df73821e_4_k_cu_6b46c17b_71684cuda3std3__419piecewise_constructE
	.align		8
        /*0048*/ 	.dword	_ZN39_INTERNAL_df73821e_4_k_cu_6b46c17b_71684cuda3std3__48in_placeE
	.align		8
        /*0050*/ 	.dword	_ZN39_INTERNAL_df73821e_4_k_cu_6b46c17b_71684cuda3std6ranges3__45__cpo4swapE
	.align		8
        /*0058*/ 	.dword	_ZN39_INTERNAL_df73821e_4_k_cu_6b46c17b_71684cuda3std6ranges3__45__cpo9iter_moveE
	.align		8
        /*0060*/ 	.dword	_ZN39_INTERNAL_df73821e_4_k_cu_6b46c17b_71684cute7productE
	.align		8
        /*0068*/ 	.dword	_ZN39_INTERNAL_df73821e_4_k_cu_6b46c17b_71684cute1_E
	.align		8
        /*0070*/ 	.dword	$str$25
	.align		8
        /*0078*/ 	.dword	$str$26
	.align		8
        /*0080*/ 	.dword	$str$27
	.align		8
        /*0088*/ 	.dword	$str$28


//--------------------- .text._ZN7cutlass13device_kernelINS_4gemm6kernel13GemmUniversalIN4cute5tupleIJiiiiEEENS1_10collective13CollectiveMmaINS1_35MainloopSm100TmaUmmaWarpSpecializedILi54ELi2ELi4ENS5_IJNS4_1CILi1EEENSA_ILi2EEESB_EEEEENS5_IJNSA_ILi64EEESF_NSA_ILi32EEEEEENS_12float_e4m3_tENS5_IJlSB_lEEESI_SJ_NS4_8TiledMMAINS4_8MMA_AtomIJNS4_10MMA_TraitsINS4_19SM100_MMA_F8F6F4_SSEJSI_SI_fSF_SF_NS4_17integral_constantINS4_4UMMA5MajorELSQ_0EEESR_NSO_INSP_7ScaleInELSS_0EEEST_EEEEEENS4_6LayoutINS5_IJSB_SB_SB_EEENS5_IJNSA_ILi0EEESY_SY_EEEEENS5_IJNS4_10UnderscoreES11_S11_EEEEENS4_23SM90_TMA_LOAD_MULTICASTENS4_14ComposedLayoutINS4_7SwizzleILi1ELi4ELi3EEENS4_18smem_ptr_flag_bitsILi8EEENSW_INS5_IJNSA_ILi8EEESG_EEENS5_IJSG_SB_EEEEEEEvNS4_8identityENS4_13SM90_TMA_LOADES1E_vS1F_EENS_8epilogue10collective18CollectiveEpilogueINS1I_23Sm100TmaWarpSpecializedILi1ELi1ELi32ELb0ELb0EEEJSH_NS5_IJNSW_ISF_SB_EES1N_EEESI_SJ_SI_SJ_NS1I_6fusion15FusionCallbacksIS1M_NS1P_17LinearCombinationISI_fSI_fLNS_15FloatRoundStyleE2EEESH_S1O_JEEENS4_5SM1004TMEM4LOAD26SM100_TMEM_LOAD_16dp32b32xES1G_NS15_INS16_ILi2ELi4ELi3EEES19_NSW_INS5_IJS1A_SF_EEENS5_IJSF_SB_EEEEEEENS4_39AutoVectorizingCopyWithAssumedAlignmentILi128EEENS4_14SM90_TMA_STOREES23_S25_S25_EEEvvEEEEvNT_6ParamsE --------------------------
	.section	.text._ZN7cutlass13device_kernelINS_4gemm6kernel13GemmUniversalIN4cute5tupleIJiiiiEEENS1_10collective13CollectiveMmaINS1_35MainloopSm100TmaUmmaWarpSpecializedILi54ELi2ELi4ENS5_IJNS4_1CILi1EEENSA_ILi2EEESB_EEEEENS5_IJNSA_ILi64EEESF_NSA_ILi32EEEEEENS_12float_e4m3_tENS5_IJlSB_lEEESI_SJ_NS4_8TiledMMAINS4_8MMA_AtomIJNS4_10MMA_TraitsINS4_19SM100_MMA_F8F6F4_SSEJSI_SI_fSF_SF_NS4_17integral_constantINS4_4UMMA5MajorELSQ_0EEESR_NSO_INSP_7ScaleInELSS_0EEEST_EEEEEENS4_6LayoutINS5_IJSB_SB_SB_EEENS5_IJNSA_ILi0EEESY_SY_EEEEENS5_IJNS4_10UnderscoreES11_S11_EEEEENS4_23SM90_TMA_LOAD_MULTICASTENS4_14ComposedLayoutINS4_7SwizzleILi1ELi4ELi3EEENS4_18smem_ptr_flag_bitsILi8EEENSW_INS5_IJNSA_ILi8EEESG_EEENS5_IJSG_SB_EEEEEEEvNS4_8identityENS4_13SM90_TMA_LOADES1E_vS1F_EENS_8epilogue10collective18CollectiveEpilogueINS1I_23Sm100TmaWarpSpecializedILi1ELi1ELi32ELb0ELb0EEEJSH_NS5_IJNSW_ISF_SB_EES1N_EEESI_SJ_SI_SJ_NS1I_6fusion15FusionCallbacksIS1M_NS1P_17LinearCombinationISI_fSI_fLNS_15FloatRoundStyleE2EEESH_S1O_JEEENS4_5SM1004TMEM4LOAD26SM100_TMEM_LOAD_16dp32b32xES1G_NS15_INS16_ILi2ELi4ELi3EEES19_NSW_INS5_IJS1A_SF_EEENS5_IJSF_SB_EEEEEEENS4_39AutoVectorizingCopyWithAssumedAlignmentILi128EEENS4_14SM90_TMA_STOREES23_S25_S25_EEEvvEEEEvNT_6ParamsE,"ax",@progbits
	.align	128
.text._ZN7cutlass13device_kernelINS_4gemm6kernel13GemmUniversalIN4cute5tupleIJiiiiEEENS1_10collective13CollectiveMmaINS1_35MainloopSm100TmaUmmaWarpSpecializedILi54ELi2ELi4ENS5_IJNS4_1CILi1EEENSA_ILi2EEESB_EEEEENS5_IJNSA_ILi64EEESF_NSA_ILi32EEEEEENS_12float_e4m3_tENS5_IJlSB_lEEESI_SJ_NS4_8TiledMMAINS4_8MMA_AtomIJNS4_10MMA_TraitsINS4_19SM100_MMA_F8F6F4_SSEJSI_SI_fSF_SF_NS4_17integral_constantINS4_4UMMA5MajorELSQ_0EEESR_NSO_INSP_7ScaleInELSS_0EEEST_EEEEEENS4_6LayoutINS5_IJSB_SB_SB_EEENS5_IJNSA_ILi0EEESY_SY_EEEEENS5_IJNS4_10UnderscoreES11_S11_EEEEENS4_23SM90_TMA_LOAD_MULTICASTENS4_14ComposedLayoutINS4_7SwizzleILi1ELi4ELi3EEENS4_18smem_ptr_flag_bitsILi8EEENSW_INS5_IJNSA_ILi8EEESG_EEENS5_IJSG_SB_EEEEEEEvNS4_8identityENS4_13SM90_TMA_LOADES1E_vS1F_EENS_8epilogue10collective18CollectiveEpilogueINS1I_23Sm100TmaWarpSpecializedILi1ELi1ELi32ELb0ELb0EEEJSH_NS5_IJNSW_ISF_SB_EES1N_EEESI_SJ_SI_SJ_NS1I_6fusion15FusionCallbacksIS1M_NS1P_17LinearCombinationISI_fSI_fLNS_15FloatRoundStyleE2EEESH_S1O_JEEENS4_5SM1004TMEM4LOAD26SM100_TMEM_LOAD_16dp32b32xES1G_NS15_INS16_ILi2ELi4ELi3EEES19_NSW_INS5_IJS1A_SF_EEENS5_IJSF_SB_EEEEEEENS4_39AutoVectorizingCopyWithAssumedAlignmentILi128EEENS4_14SM90_TMA_STOREES23_S25_S25_EEEvvEEEEvNT_6ParamsE:
        .type           _ZN7cutlass13device_kernelINS_4gemm6kernel13GemmUniversalIN4cute5tupleIJiiiiEEENS1_10collective13CollectiveMmaINS1_35MainloopSm100TmaUmmaWarpSpecializedILi54ELi2ELi4ENS5_IJNS4_1CILi1EEENSA_ILi2EEESB_EEEEENS5_IJNSA_ILi64EEESF_NSA_ILi32EEEEEENS_12float_e4m3_tENS5_IJlSB_lEEESI_SJ_NS4_8TiledMMAINS4_8MMA_AtomIJNS4_10MMA_TraitsINS4_19SM100_MMA_F8F6F4_SSEJSI_SI_fSF_SF_NS4_17integral_constantINS4_4UMMA5MajorELSQ_0EEESR_NSO_INSP_7ScaleInELSS_0EEEST_EEEEEENS4_6LayoutINS5_IJSB_SB_SB_EEENS5_IJNSA_ILi0EEESY_SY_EEEEENS5_IJNS4_10UnderscoreES11_S11_EEEEENS4_23SM90_TMA_LOAD_MULTICASTENS4_14ComposedLayoutINS4_7SwizzleILi1ELi4ELi3EEENS4_18smem_ptr_flag_bitsILi8EEENSW_INS5_IJNSA_ILi8EEESG_EEENS5_IJSG_SB_EEEEEEEvNS4_8identityENS4_13SM90_TMA_LOADES1E_vS1F_EENS_8epilogue10collective18CollectiveEpilogueINS1I_23Sm100TmaWarpSpecializedILi1ELi1ELi32ELb0ELb0EEEJSH_NS5_IJNSW_ISF_SB_EES1N_EEESI_SJ_SI_SJ_NS1I_6fusion15FusionCallbacksIS1M_NS1P_17LinearCombinationISI_fSI_fLNS_15FloatRoundStyleE2EEESH_S1O_JEEENS4_5SM1004TMEM4LOAD26SM100_TMEM_LOAD_16dp32b32xES1G_NS15_INS16_ILi2ELi4ELi3EEES19_NSW_INS5_IJS1A_SF_EEENS5_IJSF_SB_EEEEEEENS4_39AutoVectorizingCopyWithAssumedAlignmentILi128EEENS4_14SM90_TMA_STOREES23_S25_S25_EEEvvEEEEvNT_6ParamsE,@function
        .size           _ZN7cutlass13device_kernelINS_4gemm6kernel13GemmUniversalIN4cute5tupleIJiiiiEEENS1_10collective13CollectiveMmaINS1_35MainloopSm100TmaUmmaWarpSpecializedILi54ELi2ELi4ENS5_IJNS4_1CILi1EEENSA_ILi2EEESB_EEEEENS5_IJNSA_ILi64EEESF_NSA_ILi32EEEEEENS_12float_e4m3_tENS5_IJlSB_lEEESI_SJ_NS4_8TiledMMAINS4_8MMA_AtomIJNS4_10MMA_TraitsINS4_19SM100_MMA_F8F6F4_SSEJSI_SI_fSF_SF_NS4_17integral_constantINS4_4UMMA5MajorELSQ_0EEESR_NSO_INSP_7ScaleInELSS_0EEEST_EEEEEENS4_6LayoutINS5_IJSB_SB_SB_EEENS5_IJNSA_ILi0EEESY_SY_EEEEENS5_IJNS4_10UnderscoreES11_S11_EEEEENS4_23SM90_TMA_LOAD_MULTICASTENS4_14ComposedLayoutINS4_7SwizzleILi1ELi4ELi3EEENS4_18smem_ptr_flag_bitsILi8EEENSW_INS5_IJNSA_ILi8EEESG_EEENS5_IJSG_SB_EEEEEEEvNS4_8identityENS4_13SM90_TMA_LOADES1E_vS1F_EENS_8epilogue10collective18CollectiveEpilogueINS1I_23Sm100TmaWarpSpecializedILi1ELi1ELi32ELb0ELb0EEEJSH_NS5_IJNSW_ISF_SB_EES1N_EEESI_SJ_SI_SJ_NS1I_6fusion15FusionCallbacksIS1M_NS1P_17LinearCombinationISI_fSI_fLNS_15FloatRoundStyleE2EEESH_S1O_JEEENS4_5SM1004TMEM4LOAD26SM100_TMEM_LOAD_16dp32b32xES1G_NS15_INS16_ILi2ELi4ELi3EEES19_NSW_INS5_IJS1A_SF_EEENS5_IJSF_SB_EEEEEEENS4_39AutoVectorizingCopyWithAssumedAlignmentILi128EEENS4_14SM90_TMA_STOREES23_S25_S25_EEEvvEEEEvNT_6ParamsE,(.L_x_286 - _ZN7cutlass13device_kernelINS_4gemm6kernel13GemmUniversalIN4cute5tupleIJiiiiEEENS1_10collective13CollectiveMmaINS1_35MainloopSm100TmaUmmaWarpSpecializedILi54ELi2ELi4ENS5_IJNS4_1CILi1EEENSA_ILi2EEESB_EEEEENS5_IJNSA_ILi64EEESF_NSA_ILi32EEEEEENS_12float_e4m3_tENS5_IJlSB_lEEESI_SJ_NS4_8TiledMMAINS4_8MMA_AtomIJNS4_10MMA_TraitsINS4_19SM100_MMA_F8F6F4_SSEJSI_SI_fSF_SF_NS4_17integral_constantINS4_4UMMA5MajorELSQ_0EEESR_NSO_INSP_7ScaleInELSS_0EEEST_EEEEEENS4_6LayoutINS5_IJSB_SB_SB_EEENS5_IJNSA_ILi0EEESY_SY_EEEEENS5_IJNS4_10UnderscoreES11_S11_EEEEENS4_23SM90_TMA_LOAD_MULTICASTENS4_14ComposedLayoutINS4_7SwizzleILi1ELi4ELi3EEENS4_18smem_ptr_flag_bitsILi8EEENSW_INS5_IJNSA_ILi8EEESG_EEENS5_IJSG_SB_EEEEEEEvNS4_8identityENS4_13SM90_TMA_LOADES1E_vS1F_EENS_8epilogue10collective18CollectiveEpilogueINS1I_23Sm100TmaWarpSpecializedILi1ELi1ELi32ELb0ELb0EEEJSH_NS5_IJNSW_ISF_SB_EES1N_EEESI_SJ_SI_SJ_NS1I_6fusion15FusionCallbacksIS1M_NS1P_17LinearCombinationISI_fSI_fLNS_15FloatRoundStyleE2EEESH_S1O_JEEENS4_5SM1004TMEM4LOAD26SM100_TMEM_LOAD_16dp32b32xES1G_NS15_INS16_ILi2ELi4ELi3EEES19_NSW_INS5_IJS1A_SF_EEENS5_IJSF_SB_EEEEEEENS4_39AutoVectorizingCopyWithAssumedAlignmentILi128EEENS4_14SM90_TMA_STOREES23_S25_S25_EEEvvEEEEvNT_6ParamsE)
        .other          _ZN7cutlass13device_kernelINS_4gemm6kernel13GemmUniversalIN4cute5tupleIJiiiiEEENS1_10collective13CollectiveMmaINS1_35MainloopSm100TmaUmmaWarpSpecializedILi54ELi2ELi4ENS5_IJNS4_1CILi1EEENSA_ILi2EEESB_EEEEENS5_IJNSA_ILi64EEESF_NSA_ILi32EEEEEENS_12float_e4m3_tENS5_IJlSB_lEEESI_SJ_NS4_8TiledMMAINS4_8MMA_AtomIJNS4_10MMA_TraitsINS4_19SM100_MMA_F8F6F4_SSEJSI_SI_fSF_SF_NS4_17integral_constantINS4_4UMMA5MajorELSQ_0EEESR_NSO_INSP_7ScaleInELSS_0EEEST_EEEEEENS4_6LayoutINS5_IJSB_SB_SB_EEENS5_IJNSA_ILi0EEESY_SY_EEEEENS5_IJNS4_10UnderscoreES11_S11_EEEEENS4_23SM90_TMA_LOAD_MULTICASTENS4_14ComposedLayoutINS4_7SwizzleILi1ELi4ELi3EEENS4_18smem_ptr_flag_bitsILi8EEENSW_INS5_IJNSA_ILi8EEESG_EEENS5_IJSG_SB_EEEEEEEvNS4_8identityENS4_13SM90_TMA_LOADES1E_vS1F_EENS_8epilogue10collective18CollectiveEpilogueINS1I_23Sm100TmaWarpSpecializedILi1ELi1ELi32ELb0ELb0EEEJSH_NS5_IJNSW_ISF_SB_EES1N_EEESI_SJ_SI_SJ_NS1I_6fusion15FusionCallbacksIS1M_NS1P_17LinearCombinationISI_fSI_fLNS_15FloatRoundStyleE2EEESH_S1O_JEEENS4_5SM1004TMEM4LOAD26SM100_TMEM_LOAD_16dp32b32xES1G_NS15_INS16_ILi2ELi4ELi3EEES19_NSW_INS5_IJS1A_SF_EEENS5_IJSF_SB_EEEEEEENS4_39AutoVectorizingCopyWithAssumedAlignmentILi128EEENS4_14SM90_TMA_STOREES23_S25_S25_EEEvvEEEEvNT_6ParamsE,@"STO_CUDA_ENTRY STV_DEFAULT"
_ZN7cutlass13device_kernelINS_4gemm6kernel13GemmUniversalIN4cute5tupleIJiiiiEEENS1_10collective13CollectiveMmaINS1_35MainloopSm100TmaUmmaWarpSpecializedILi54ELi2ELi4ENS5_IJNS4_1CILi1EEENSA_ILi2EEESB_EEEEENS5_IJNSA_ILi64EEESF_NSA_ILi32EEEEEENS_12float_e4m3_tENS5_IJlSB_lEEESI_SJ_NS4_8TiledMMAINS4_8MMA_AtomIJNS4_10MMA_TraitsINS4_19SM100_MMA_F8F6F4_SSEJSI_SI_fSF_SF_NS4_17integral_constantINS4_4UMMA5MajorELSQ_0EEESR_NSO_INSP_7ScaleInELSS_0EEEST_EEEEEENS4_6LayoutINS5_IJSB_SB_SB_EEENS5_IJNSA_ILi0EEESY_SY_EEEEENS5_IJNS4_10UnderscoreES11_S11_EEEEENS4_23SM90_TMA_LOAD_MULTICASTENS4_14ComposedLayoutINS4_7SwizzleILi1ELi4ELi3EEENS4_18smem_ptr_flag_bitsILi8EEENSW_INS5_IJNSA_ILi8EEESG_EEENS5_IJSG_SB_EEEEEEEvNS4_8identityENS4_13SM90_TMA_LOADES1E_vS1F_EENS_8epilogue10collective18CollectiveEpilogueINS1I_23Sm100TmaWarpSpecializedILi1ELi1ELi32ELb0ELb0EEEJSH_NS5_IJNSW_ISF_SB_EES1N_EEESI_SJ_SI_SJ_NS1I_6fusion15FusionCallbacksIS1M_NS1P_17LinearCombinationISI_fSI_fLNS_15FloatRoundStyleE2EEESH_S1O_JEEENS4_5SM1004TMEM4LOAD26SM100_TMEM_LOAD_16dp32b32xES1G_NS15_INS16_ILi2ELi4ELi3EEES19_NSW_INS5_IJS1A_SF_EEENS5_IJSF_SB_EEEEEEENS4_39AutoVectorizingCopyWithAssumedAlignmentILi128EEENS4_14SM90_TMA_STOREES23_S25_S25_EEEvvEEEEvNT_6ParamsE:
[----:B------:R-:W1:Y:S01]  /*0000*/  LDC R1, c[0x0][0x37c] ;  /* 0x0000df00ff017b82 */ /* 0x000e620000000800 */
[----:B------:R-:W2:Y:S01]  /*0010*/  S2R R76, SR_TID.X ;  /* 0x00000000004c7919 */ /* 0x000ea20000002100 */
[----:B------:R-:W3:Y:S01]  /*0020*/  LDCU.64 UR8, c[0x0][0x890] ;  /* 0x00011200ff0877ac */ /* 0x000ee20008000a00 */
[----:B------:R-:W-:Y:S02]  /*0030*/  PRMT R79, RZ, 0x7610, R79 ;  /* 0x00007610ff4f7816 */ /* 0x000fe4000000004f */
[----:B------:R-:W-:Y:S01]  /*0040*/  ELECT P3, URZ, PT ;  /* 0x0000000000ff782f */ /* 0x000fe20003860000 */
[----:B---3--:R-:W-:-:S04]  /*0050*/  UISETP.NE.U32.AND UP0, UPT, UR8, URZ, UPT ;  /* 0x000000ff0800728c */ /* 0x008fc8000bf05070 */
[----:B------:R-:W-:Y:S01]  /*0060*/  UISETP.NE.AND.EX UP0, UPT, UR9, URZ, UPT, UP0 ;  /* 0x000000ff0900728c */ /* 0x000fe2000bf05300 */
[----:B--2---:R-:W-:-:S05]  /*0070*/  SHF.R.U32.HI R80, RZ, 0x5, R76 ;  /* 0x00000005ff507819 */ /* 0x004fca000001164c */
[----:B------:R-:W2:Y:S02]  /*0080*/  SHFL.IDX PT, R0, R80, RZ, 0x1f ;  /* 0x00001fff50007589 */ /* 0x000ea400000e0000 */
[----:B--2---:R-:W-:Y:S01]  /*0090*/  R2UR UR22, R0 ;  /* 0x00000000001672ca */ /* 0x004fe200000e0000 */
[----:B-1----:R-:W-:-:S14]  /*00a0*/  BRA.U UP0, `(.L_x_0) ;  /* 0x0000000100307547 */ /* 0x002fdc000b800000 */
[----:B------:R-:W1:Y:S02]  /*00b0*/  LDCU.64 UR4, c[0x0][0x888] ;  /* 0x00011100ff0477ac */ /* 0x000e640008000a00 */
[----:B-1----:R-:W-:-:S04]  /*00c0*/  UISETP.NE.U32.AND UP0, UPT, UR4, URZ, UPT ;  /* 0x000000ff0400728c */ /* 0x002fc8000bf05070 */
[----:B------:R-:W-:-:S09]  /*00d0*/  UISETP.NE.AND.EX UP0, UPT, UR5, URZ, UPT, UP0 ;  /* 0x000000ff0500728c */ /* 0x000fd2000bf05300 */
[----:B------:R-:W-:Y:S05]  /*00e0*/  BRA.U !UP0, `(.L_x_1) ;  /* 0x0000000108147547 */ /* 0x000fea000b800000 */
[----:B------:R-:W1:Y:S01]  /*00f0*/  LDC.64 R2, c[0x0][0x888] ;  /* 0x00022200ff027b82 */ /* 0x000e620000000a00 */
[----:B------:R-:W1:Y:S02]  /*0100*/  LDCU.64 UR4, c[0x0][0x358] ;  /* 0x00006b00ff0477ac */ /* 0x000e640008000a00 */
[----:B-1----:R1:W5:Y:S01]  /*0110*/  LDG.E R39, desc[UR4][R2.64] ;  /* 0x0000000402277981 */ /* 0x002362000c1e1900 */
[----:B------:R-:W-:Y:S01]  /*0120*/  HFMA2 R79, -RZ, RZ, 0, 5.9604644775390625e-08 ;  /* 0x00000001ff4f7431 */ /* 0x000fe200000001ff */
[----:B------:R-:W-:Y:S05]  /*0130*/  BRA `(.L_x_0) ;  /* 0x00000000000c7947 */ /* 0x000fea0003800000 */
.L_x_1:
[----:B------:R-:W1:Y:S01]  /*0140*/  LDCU UR4, c[0x0][0x880] ;  /* 0x00011000ff0477ac */ /* 0x000e620008000800 */
[----:B------:R-:W-:Y:S01]  /*0150*/  HFMA2 R79, -RZ, RZ, 0, 5.9604644775390625e-08 ;  /* 0x00000001ff4f7431 */ /* 0x000fe200000001ff */
[----:B-1----:R-:W-:-:S07]  /*0160*/  MOV R39, UR4 ;  /* 0x0000000400277c02 */ /* 0x002fce0008000f00 */
.L_x_0:
[----:B------:R-:W2:Y:S02]  /*0170*/  LDCU.64 UR4, c[0x0][0x8b0] ;  /* 0x00011600ff0477ac */ /* 0x000ea40008000a00 */
[----:B--2---:R-:W-:-:S04]  /*0180*/  UISETP.NE.U32.AND UP0, UPT, UR4, URZ, UPT ;  /* 0x000000ff0400728c */ /* 0x004fc8000bf05070 */
[----:B------:R-:W-:-:S09]  /*0190*/  UISETP.NE.AND.EX UP0, UPT, UR5, URZ, UPT, UP0 ;  /* 0x000000ff0500728c */ /* 0x000fd2000bf05300 */
[----:B------:R-:W-:Y:S05]  /*01a0*/  BRA.U UP0, `(.L_x_2) ;  /* 0x0000000100287547 */ /* 0x000fea000b800000 */
[----:B------:R-:W2:Y:S02]  /*01b0*/  LDCU.64 UR4, c[0x0][0x8a8] ;  /* 0x00011500ff0477ac */ /* 0x000ea40008000a00 */
[----:B--2---:R-:W-:-:S04]  /*01c0*/  UISETP.NE.U32.AND UP0, UPT, UR4, URZ, UPT ;  /* 0x000000ff0400728c */ /* 0x004fc8000bf05070 */
[----:B------:R-:W-:-:S09]  /*01d0*/  UISETP.NE.AND.EX UP0, UPT, UR5, URZ, UPT, UP0 ;  /* 0x000000ff0500728c */ /* 0x000fd2000bf05300 */
[----:B------:R-:W-:Y:S05]  /*01e0*/  BRA.U !UP0, `(.L_x_3) ;  /* 0x0000000108107547 */ /* 0x000fea000b800000 */
[----:B-1----:R-:W1:Y:S01]  /*01f0*/  LDC.64 R2, c[0x0][0x8a8] ;  /* 0x00022a00ff027b82 */ /* 0x002e620000000a00 */
[----:B------:R-:W1:Y:S02]  /*0200*/  LDCU.64 UR4, c[0x0][0x358] ;  /* 0x00006b00ff0477ac */ /* 0x000e640008000a00 */
[----:B-1----:R2:W5:Y:S01]  /*0210*/  LDG.E R38, desc[UR4][R2.64] ;  /* 0x0000000402267981 */ /* 0x002562000c1e1900 */
[----:B------:R-:W-:Y:S05]  /*0220*/  BRA `(.L_x_2) ;  /* 0x0000000000087947 */ /* 0x000fea0003800000 */
.L_x_3:
[----:B------:R-:W2:Y:S02]  /*0230*/  LDCU UR4, c[0x0][0x8a0] ;  /* 0x00011400ff0477ac */ /* 0x000ea40008000800 */
[----:B--2---:R-:W-:Y:S02]  /*0240*/  MOV R38, UR4 ;  /* 0x0000000400267c02 */ /* 0x004fe40008000f00 */
.L_x_2:
[----:B------:R-:W-:Y:S01]  /*0250*/  IMAD.U32 R0, RZ, RZ, UR22 ;  /* 0x00000016ff007e24 */ /* 0x000fe2000f8e00ff */
[----:B------:R-:W-:Y:S04]  /*0260*/  BSSY.RECONVERGENT B0, `(.L_x_4) ;  /* 0x000000c000007945 */ /* 0x000fe80003800200 */
[C---:B------:R-:W-:Y:S02]  /*0270*/  ISETP.NE.OR P1, PT, R0.reuse, 0x1, !P3 ;  /* 0x000000010000780c */ /* 0x040fe40005f25670 */
[----:B------:R-:W-:-:S11]  /*0280*/  ISETP.NE.OR P0, PT, R0, 0x3, !P3 ;  /* 0x000000030000780c */ /* 0x000fd60005f05670 */
[----:B------:R-:W-:Y:S05]  /*0290*/  @P1 BRA `(.L_x_5) ;  /* 0x0000000000201947 */ /* 0x000fea0003800000 */
[----:B------:R-:W3:Y:S02]  /*02a0*/  LDCU.64 UR4, c[0x0][0x348] ;  /* 0x00006900ff0477ac */ /* 0x000ee40008000a00 */
[----:B---3--:R-:W-:Y:S02]  /*02b0*/  UIADD3 UR6, UP1, UPT, UR4, 0x80, URZ ;  /* 0x0000008004067890 */ /* 0x008fe4000ff3e0ff */
[----:B------:R-:W-:Y:S02]  /*02c0*/  UIADD3 UR4, UP0, UPT, UR4, 0x180, URZ ;  /* 0x0000018004047890 */ /* 0x000fe4000ff1e0ff */
[----:B------:R-:W-:Y:S02]  /*02d0*/  UIADD3.X UR7, UPT, UPT, URZ, UR5, URZ, UP1, !UPT ;  /* 0x00000005ff077290 */ /* 0x000fe40008ffe4ff */
[----:B------:R-:W-:-:S07]  /*02e0*/  UIADD3.X UR5, UPT, UPT, URZ, UR5, URZ, UP0, !UPT ;  /* 0x00000005ff057290 */ /* 0x000fce00087fe4ff */
[----:B------:R3:W-:Y:S02]  /*02f0*/  UTMACCTL.PF [UR6] ;  /* 0x00000000060079b9 */ /* 0x0007e40008040000 */
[----:B------:R3:W-:Y:S02]  /*0300*/  UTMACCTL.PF [UR4] ;  /* 0x00000000040079b9 */ /* 0x0007e40008040000 */
[----:B---3--:R-:W-:Y:S01]  /*0310*/  NOP ;  /* 0x0000000000007918 */ /* 0x008fe20000000000 */
.L_x_5:
[----:B------:R-:W-:Y:S05]  /*0320*/  BSYNC.RECONVERGENT B0 ;  /* 0x0000000000007941 */ /* 0x000fea0003800200 */
.L_x_4:
[----:B------:R-:W-:Y:S04]  /*0330*/  BSSY.RECONVERGENT B0, `(.L_x_6) ;  /* 0x000000a000007945 */ /* 0x000fe80003800200 */
        /* <DEDUP_REMOVED lines=9> */
.L_x_7:
[----:B------:R-:W-:Y:S05]  /*03d0*/  BSYNC.RECONVERGENT B0 ;  /* 0x0000000000007941 */ /* 0x000fea0003800200 */
.L_x_6:
[----:B------:R-:W3:Y:S01]  /*03e0*/  LDCU.64 UR4, c[0x0][0x888] ;  /* 0x00011100ff0477ac */ /* 0x000ee20008000a00 */
[----:B------:R-:W-:Y:S02]  /*03f0*/  UISETP.EQ.U32.AND UP1, UPT, UR8, URZ, UPT ;  /* 0x000000ff0800728c */ /* 0x000fe4000bf22070 */
[----:B------:R-:W-:Y:S02]  /*0400*/  UPLOP3.LUT UP3, UPT, UPT, UPT, UPT, 0x80, 0x8 ;  /* 0x000000000008789c */ /* 0x000fe40003f6f070 */
[----:B---3--:R-:W-:-:S04]  /*0410*/  UISETP.NE.U32.AND UP0, UPT, UR4, URZ, UPT ;  /* 0x000000ff0400728c */ /* 0x008fc8000bf05070 */
[----:B------:R-:W-:-:S04]  /*0420*/  UISETP.NE.AND.EX UP0, UPT, UR5, URZ, UPT, UP0 ;  /* 0x000000ff0500728c */ /* 0x000fc8000bf05300 */
[----:B------:R-:W-:-:S04]  /*0430*/  UISETP.EQ.OR.EX UP2, UPT, UR9, URZ, !UP0, UP1 ;  /* 0x000000ff0900728c */ /* 0x000fc8000c742710 */
[----:B------:R-:W-:-:S05]  /*0440*/  UP2UR UR61, UPR, URZ, 0x4 ;  /* 0x00000004ff3d7883 */ /* 0x000fca0008000000 */
[----:B------:R-:W-:Y:S07]  /*0450*/  BRA.U !UP2, `(.L_x_8) ;  /* 0x000000010a207547 */ /* 0x000fee000b800000 */
[----:B------:R-:W-:Y:S01]  /*0460*/  UISETP.NE.U32.AND UP1, UPT, UR8, URZ, UPT ;  /* 0x000000ff0800728c */ /* 0x000fe2000bf25070 */
[----:B-----5:R-:W-:Y:S01]  /*0470*/  FSETP.NEU.AND P0, PT, R39, RZ, PT ;  /* 0x000000ff2700720b */ /* 0x020fe20003f0d000 */
[----:B------:R-:W-:Y:S02]  /*0480*/  USEL UR4, URZ, 0xffffffff, UP0 ;  /* 0xffffffffff047887 */ /* 0x000fe40008000000 */
[----:B------:R-:W-:-:S10]  /*0490*/  UISETP.NE.AND.EX UP1, UPT, UR9, URZ, UPT, UP1 ;  /* 0x000000ff0900728c */ /* 0x000fd4000bf25310 */
[----:B------:R-:W-:Y:S01]  /*04a0*/  VOTEU.ANY UP0, P0 ;  /* 0x0000000000ff7886 */ /* 0x000fe20000000100 */
[----:B------:R-:W-:-:S04]  /*04b0*/  @!UP1 USEL UR4, URZ, 0xffffffff, UP0 ;  /* 0xffffffffff049887 */ /* 0x000fc80008000000 */
[----:B------:R-:W-:-:S04]  /*04c0*/  ULOP3.LUT UR4, UR4, 0x1, URZ, 0xc0, !UPT ;  /* 0x0000000104047892 */ /* 0x000fc8000f8ec0ff */
[----:B------:R-:W-:-:S11]  /*04d0*/  UISETP.NE.U32.AND UP3, UPT, UR4, 0x1, UPT ;  /* 0x000000010400788c */ /* 0x000fd6000bf65070 */
.L_x_8:
[----:B-12---:R-:W1:Y:S01]  /*04e0*/  SHFL.IDX PT, R2, R80, RZ, 0x1f ;  /* 0x00001fff50027589 */ /* 0x006e6200000e0000 */
[----:B------:R-:W-:-:S04]  /*04f0*/  UISETP.NE.AND UP0, UPT, UR22, 0x2, UPT ;  /* 0x000000021600788c */ /* 0x000fc8000bf05270 */
[----:B------:R-:W-:Y:S01]  /*0500*/  USEL UR34, URZ, 0x1, UP0 ;  /* 0x00000001ff227887 */ /* 0x000fe20008000000 */
[----:B-1----:R-:W-:-:S13]  /*0510*/  ISETP.NE.AND P0, PT, R2, RZ, PT ;  /* 0x000000ff0200720c */ /* 0x002fda0003f05270 */
[----:B------:R-:W-:Y:S05]  /*0520*/  @P0 BRA `(.L_x_9) ;  /* 0x0000000400f40947 */ /* 0x000fea0003800000 */
[----:B------:R-:W-:Y:S01]  /*0530*/  ELECT P0, URZ, PT ;  /* 0x0000000000ff782f */ /* 0x000fe20003800000 */
[----:B------:R-:W-:-:S12]  /*0540*/  BSSY.RECONVERGENT B0, `(.L_x_9) ;  /* 0x000007b000007945 */ /* 0x000fd80003800200 */
[----:B------:R-:W-:Y:S05]  /*0550*/  @!P0 BRA `(.L_x_10) ;  /* 0x0000000400e48947 */ /* 0x000fea0003800000 */
[----:B------:R-:W1:Y:S01]  /*0560*/  S2UR UR4, SR_CgaCtaId ;  /* 0x00000000000479c3 */ /* 0x000e620000008800 */
[----:B------:R-:W-:Y:S01]  /*0570*/  UMOV UR5, 0x400 ;  /* 0x0000040000057882 */ /* 0x000fe20000000000 */
[----:B------:R-:W-:Y:S01]  /*0580*/  UMOV UR8, 0x1 ;  /* 0x0000000100087882 */ /* 0x000fe20000000000 */
[----:B------:R-:W-:Y:S01]  /*0590*/  UMOV UR6, 0x2 ;  /* 0x0000000200067882 */ /* 0x000fe20000000000 */
[----:B------:R-:W-:-:S04]  /*05a0*/  UIADD3 UR8, UPT, UPT, -UR8, 0x100000, URZ ;  /* 0x0010000008087890 */ /* 0x000fc8000fffe1ff */
[----:B------:R-:W-:Y:S02]  /*05b0*/  USHF.L.U32 UR9, UR8, 0xb, URZ ;  /* 0x0000000b08097899 */ /* 0x000fe400080006ff */
[----:B------:R-:W-:Y:S02]  /*05c0*/  USHF.L.U32 UR8, UR8, 0x1, URZ ;  /* 0x0000000108087899 */ /* 0x000fe400080006ff */
[----:B------:R-:W-:-:S04]  /*05d0*/  UIADD3 UR6, UPT, UPT, -UR6, 0x100000, URZ ;  /* 0x0010000006067890 */ /* 0x000fc8000fffe1ff */
[----:B------:R-:W-:Y:S02]  /*05e0*/  USHF.L.U32 UR7, UR6, 0xb, URZ ;  /* 0x0000000b06077899 */ /* 0x000fe400080006ff */
[----:B------:R-:W-:Y:S02]  /*05f0*/  USHF.L.U32 UR6, UR6, 0x1, URZ ;  /* 0x0000000106067899 */ /* 0x000fe400080006ff */
[----:B-1----:R-:W-:Y:S01]  /*0600*/  ULEA UR4, UR4, UR5, 0x18 ;  /* 0x0000000504047291 */ /* 0x002fe2000f8ec0ff */
[----:B------:R-:W1:Y:S11]  /*0610*/  FENCE.VIEW.ASYNC.S ;  /* 0x00000000000073c6 */ /* 0x000e760000000000 */
[----:B-1----:R1:W2:Y:S01]  /*0620*/  SYNCS.EXCH.64 URZ, [UR4], UR8 ;  /* 0x0000000804ff75b2 */ /* 0x0022a20008000100 */
[----:B------:R1:W3:Y:S01]  /*0630*/  SYNCS.EXCH.64 URZ, [UR4+0x1b0], UR6 ;  /* 0x0001b00604ff75b2 */ /* 0x0002e20008000100 */
[----:B------:R1:W4:Y:S01]  /*0640*/  SYNCS.EXCH.64 URZ, [UR4+0x8], UR8 ;  /* 0x0000080804ff75b2 */ /* 0x0003220008000100 */
[----:B------:R1:W1:Y:S01]  /*0650*/  SYNCS.EXCH.64 URZ, [UR4+0x1b8], UR6 ;  /* 0x0001b80604ff75b2 */ /* 0x0002620008000100 */
        /* <DEDUP_REMOVED lines=104> */
[----:B--234-:R-:W-:Y:S01]  /*0ce0*/  NOP ;  /* 0x0000000000007918 */ /* 0x01cfe20000000000 */
.L_x_10:
[----:B-1----:R-:W-:Y:S05]  /*0cf0*/  BSYNC.RECONVERGENT B0 ;  /* 0x0000000000007941 */ /* 0x002fea0003800200 */
.L_x_9:
[----:B------:R-:W1:Y:S01]  /*0d00*/  SHFL.IDX PT, R2, R80, RZ, 0x1f ;  /* 0x00001fff50027589 */ /* 0x000e6200000e0000 */
[----:B------:R-:W-:Y:S01]  /*0d10*/  NOP ;  /* 0x0000000000007918 */ /* 0x000fe20000000000 */
[----:B-1----:R-:W-:-:S13]  /*0d20*/  ISETP.NE.AND P0, PT, R2, 0x1, PT ;  /* 0x000000010200780c */ /* 0x002fda0003f05270 */
[----:B------:R-:W-:Y:S05]  /*0d30*/  @P0 BRA `(.L_x_11) ;  /* 0x0000000000400947 */ /* 0x000fea0003800000 */
        /* <DEDUP_REMOVED lines=9> */
[----:B------:R-:W-:Y:S01]  /*0dd0*/  USHF.L.U32 UR6, UR6, 0x1, URZ ;  /* 0x0000000106067899 */ /* 0x000fe200080006ff */
[----:B------:R-:W-:Y:S01]  /*0de0*/  ELECT P0, URZ, PT ;  /* 0x0000000000ff782f */ /* 0x000fe20003800000 */
[----:B-1----:R-:W-:Y:S01]  /*0df0*/  ULEA UR4, UR4, UR5, 0x18 ;  /* 0x0000000504047291 */ /* 0x002fe2000f8ec0ff */
[----:B------:R-:W1:Y:S11]  /*0e00*/  FENCE.VIEW.ASYNC.S ;  /* 0x00000000000073c6 */ /* 0x000e760000000000 */
[----:B-1----:R1:W2:Y:S01]  /*0e10*/  SYNCS.EXCH.64 URZ, [UR4+0x360], UR8 ;  /* 0x0003600804ff75b2 */ /* 0x0022a20008000100 */
[----:B------:R1:W3:Y:S01]  /*0e20*/  SYNCS.EXCH.64 URZ, [UR4+0x368], UR6 ;  /* 0x0003680604ff75b2 */ /* 0x0002e20008000100 */
[----:B------:R-:W-:Y:S01]  /*0e30*/  NOP ;  /* 0x0000000000007918 */ /* 0x000fe20000000000 */
.L_x_11:
[----:B------:R-:W4:Y:S01]  /*0e40*/  SHFL.IDX PT, R2, R80, RZ, 0x1f ;  /* 0x00001fff50027589 */ /* 0x000f2200000e0000 */
[----:B------:R-:W-:Y:S01]  /*0e50*/  NOP ;  /* 0x0000000000007918 */ /* 0x000fe20000000000 */
[----:B----4-:R-:W-:-:S13]  /*0e60*/  ISETP.NE.AND P0, PT, R2, 0x3, PT ;  /* 0x000000030200780c */ /* 0x010fda0003f05270 */
[----:B------:R-:W-:Y:S05]  /*0e70*/  @P0 BRA `(.L_x_12) ;  /* 0x0000000000300947 */ /* 0x000fea0003800000 */
[----:B-1----:R-:W1:Y:S01]  /*0e80*/  S2UR UR6, SR_CgaCtaId ;  /* 0x00000000000679c3 */ /* 0x002e620000008800 */
[----:B------:R-:W-:Y:S01]  /*0e90*/  UMOV UR4, 0x400 ;  /* 0x0000040000047882 */ /* 0x000fe20000000000 */
[----:B------:R-:W-:Y:S01]  /*0ea0*/  UMOV UR5, 0x20 ;  /* 0x0000002000057882 */ /* 0x000fe20000000000 */
[----:B------:R-:W-:Y:S01]  /*0eb0*/  ELECT P0, URZ, PT ;  /* 0x0000000000ff782f */ /* 0x000fe20003800000 */
[----:B-1----:R-:W-:Y:S02]  /*0ec0*/  ULEA UR6, UR6, UR4, 0x18 ;  /* 0x0000000406067291 */ /* 0x002fe4000f8ec0ff */
[----:B------:R-:W-:-:S04]  /*0ed0*/  UIADD3 UR4, UPT, UPT, -UR5, 0x100000, URZ ;  /* 0x0010000005047890 */ /* 0x000fc8000fffe1ff */
[----:B------:R-:W-:Y:S02]  /*0ee0*/  USHF.L.U32 UR5, UR4, 0xb, URZ ;  /* 0x0000000b04057899 */ /* 0x000fe400080006ff */
[----:B------:R-:W-:Y:S01]  /*0ef0*/  USHF.L.U32 UR4, UR4, 0x1, URZ ;  /* 0x0000000104047899 */ /* 0x000fe200080006ff */
[----:B------:R-:W1:Y:S11]  /*0f00*/  FENCE.VIEW.ASYNC.S ;  /* 0x00000000000073c6 */ /* 0x000e760000000000 */
[----:B-1----:R4:W1:Y:S01]  /*0f10*/  SYNCS.EXCH.64 URZ, [UR6+0x370], UR4 ;  /* 0x0003700406ff75b2 */ /* 0x0028620008000100 */
[----:B------:R4:W1:Y:S02]  /*0f20*/  SYNCS.EXCH.64 URZ, [UR6+0x378], UR4 ;  /* 0x0003780406ff75b2 */ /* 0x0008640008000100 */
[----:B----4-:R-:W-:Y:S01]  /*0f30*/  NOP ;  /* 0x0000000000007918 */ /* 0x010fe20000000000 */
.L_x_12:
[----:B------:R-:W4:Y:S01]  /*0f40*/  SHFL.IDX PT, R2, R80, RZ, 0x1f ;  /* 0x00001fff50027589 */ /* 0x000f2200000e0000 */
[----:B------:R-:W-:Y:S01]  /*0f50*/  NOP ;  /* 0x0000000000007918 */ /* 0x000fe20000000000 */
[----:B----4-:R-:W-:-:S13]  /*0f60*/  ISETP.NE.AND P0, PT, R2, 0x4, PT ;  /* 0x000000040200780c */ /* 0x010fda0003f05270 */
[----:B------:R-:W-:Y:S05]  /*0f70*/  @P0 BRA `(.L_x_13) ;  /* 0x00000000004c0947 */ /* 0x000fea0003800000 */
[----:B-1----:R-:W1:Y:S01]  /*0f80*/  S2UR UR6, SR_CgaCtaId ;  /* 0x00000000000679c3 */ /* 0x002e620000008800 */
[----:B------:R-:W-:Y:S01]  /*0f90*/  UMOV UR4, 0x1e0 ;  /* 0x000001e000047882 */ /* 0x000fe20000000000 */
[----:B------:R-:W-:Y:S01]  /*0fa0*/  UMOV UR5, 0x400 ;  /* 0x0000040000057882 */ /* 0x000fe20000000000 */
[----:B------:R-:W-:Y:S01]  /*0fb0*/  USEL UR4, UR4, 0x1a0, UP3 ;  /* 0x000001a004047887 */ /* 0x000fe20009800000 */
[----:B------:R-:W-:Y:S01]  /*0fc0*/  UMOV UR8, 0x1 ;  /* 0x0000000100087882 */ /* 0x000fe20000000000 */
[----:B------:R-:W-:Y:S01]  /*0fd0*/  ELECT P0, URZ, PT ;  /* 0x0000000000ff782f */ /* 0x000fe20003800000 */
[----:B------:R-:W-:-:S04]  /*0fe0*/  UIADD3 UR8, UPT, UPT, -UR8, 0x100000, URZ ;  /* 0x0010000008087890 */ /* 0x000fc8000fffe1ff */
[----:B------:R-:W-:Y:S02]  /*0ff0*/  USHF.L.U32 UR9, UR8, 0xb, URZ ;  /* 0x0000000b08097899 */ /* 0x000fe400080006ff */
[----:B------:R-:W-:Y:S02]  /*1000*/  USHF.L.U32 UR8, UR8, 0x1, URZ ;  /* 0x0000000108087899 */ /* 0x000fe400080006ff */
[----:B-1----:R-:W-:Y:S02]  /*1010*/  ULEA UR6, UR6, UR5, 0x18 ;  /* 0x0000000506067291 */ /* 0x002fe4000f8ec0ff */
[----:B------:R-:W-:-:S04]  /*1020*/  UIADD3 UR4, UPT, UPT, -UR4, 0x100000, URZ ;  /* 0x0010000004047890 */ /* 0x000fc8000fffe1ff */
[----:B------:R-:W-:Y:S02]  /*1030*/  USHF.L.U32 UR5, UR4, 0xb, URZ ;  /* 0x0000000b04057899 */ /* 0x000fe400080006ff */
[----:B------:R-:W-:Y:S01]  /*1040*/  USHF.L.U32 UR4, UR4, 0x1, URZ ;  /* 0x0000000104047899 */ /* 0x000fe200080006ff */
[----:B------:R-:W1:Y:S03]  /*1050*/  FENCE.VIEW.ASYNC.S ;  /* 0x00000000000073c6 */ /* 0x000e660000000000 */
[----:B-1----:R4:W1:Y:S08]  /*1060*/  SYNCS.EXCH.64 URZ, [UR6+0x380], UR8 ;  /* 0x0003800806ff75b2 */ /* 0x0028700008000100 */
[----:B------:R4:W1:Y:S01]  /*1070*/  SYNCS.EXCH.64 URZ, [UR6+0x390], UR4 ;  /* 0x0003900406ff75b2 */ /* 0x0008620008000100 */
[----:B------:R4:W1:Y:S01]  /*1080*/  SYNCS.EXCH.64 URZ, [UR6+0x388], UR8 ;  /* 0x0003880806ff75b2 */ /* 0x0008620008000100 */
[----:B------:R4:W1:Y:S02]  /*1090*/  SYNCS.EXCH.64 URZ, [UR6+0x398], UR4 ;  /* 0x0003980406ff75b2 */ /* 0x0008640008000100 */
[----:B----4-:R-:W-:Y:S01]  /*10a0*/  NOP ;  /* 0x0000000000007918 */ /* 0x010fe20000000000 */
.L_x_13:
[----:B------:R-:W4:Y:S01]  /*10b0*/  SHFL.IDX PT, R2, R80, RZ, 0x1f ;  /* 0x00001fff50027589 */ /* 0x000f2200000e0000 */
[----:B------:R-:W-:Y:S01]  /*10c0*/  NOP ;  /* 0x0000000000007918 */ /* 0x000fe20000000000 */
[----:B----4-:R-:W-:-:S13]  /*10d0*/  ISETP.NE.AND P0, PT, R2, 0x5, PT ;  /* 0x000000050200780c */ /* 0x010fda0003f05270 */
[----:B------:R-:W-:Y:S05]  /*10e0*/  @P0 BRA `(.L_x_14) ;  /* 0x0000000000580947 */ /* 0x000fea0003800000 */
[----:B-1----:R-:W1:Y:S01]  /*10f0*/  S2UR UR4, SR_CgaCtaId ;  /* 0x00000000000479c3 */ /* 0x002e620000008800 */
        /* <DEDUP_REMOVED lines=12> */
[----:B-1----:R4:W1:Y:S01]  /*11c0*/  SYNCS.EXCH.64 URZ, [UR4+0x3a0], UR8 ;  /* 0x0003a00804ff75b2 */ /* 0x0028620008000100 */
[----:B------:R4:W1:Y:S01]  /*11d0*/  SYNCS.EXCH.64 URZ, [UR4+0x3c0], UR6 ;  /* 0x0003c00604ff75b2 */ /* 0x0008620008000100 */
[----:B------:R4:W1:Y:S01]  /*11e0*/  SYNCS.EXCH.64 URZ, [UR4+0x3a8], UR8 ;  /* 0x0003a80804ff75b2 */ /* 0x0008620008000100 */
[----:B------:R4:W1:Y:S01]  /*11f0*/  SYNCS.EXCH.64 URZ, [UR4+0x3c8], UR6 ;  /* 0x0003c80604ff75b2 */ /* 0x0008620008000100 */
[----:B------:R4:W1:Y:S01]  /*1200*/  SYNCS.EXCH.64 URZ, [UR4+0x3b0], UR8 ;  /* 0x0003b00804ff75b2 */ /* 0x0008620008000100 */
[----:B------:R4:W1:Y:S01]  /*1210*/  SYNCS.EXCH.64 URZ, [UR4+0x3d0], UR6 ;  /* 0x0003d00604ff75b2 */ /* 0x0008620008000100 */
[----:B------:R4:W1:Y:S01]  /*1220*/  SYNCS.EXCH.64 URZ, [UR4+0x3b8], UR8 ;  /* 0x0003b80804ff75b2 */ /* 0x0008620008000100 */
[----:B------:R4:W1:Y:S02]  /*1230*/  SYNCS.EXCH.64 URZ, [UR4+0x3d8], UR6 ;  /* 0x0003d80604ff75b2 */ /* 0x0008640008000100 */
[----:B----4-:R-:W-:Y:S01]  /*1240*/  NOP ;  /* 0x0000000000007918 */ /* 0x010fe20000000000 */
.L_x_14:
[----:B------:R-:W4:Y:S01]  /*1250*/  SHFL.IDX PT, R2, R80, RZ, 0x1f ;  /* 0x00001fff50027589 */ /* 0x000f2200000e0000 */
[----:B------:R-:W1:Y:S01]  /*1260*/  S2UR UR48, SR_CgaCtaId ;  /* 0x00000000003079c3 */ /* 0x000e620000008800 */
[----:B------:R-:W-:Y:S01]  /*1270*/  NOP ;  /* 0x0000000000007918 */ /* 0x000fe20000000000 */
[----:B----4-:R-:W-:-:S13]  /*1280*/  ISETP.NE.AND P0, PT, R2, 0x3, PT ;  /* 0x000000030200780c */ /* 0x010fda0003f05270 */
[----:B-1----:R-:W-:Y:S05]  /*1290*/  @P0 BRA `(.L_x_15) ;  /* 0x0000000000340947 */ /* 0x002fea0003800000 */
[----:B------:R-:W-:Y:S01]  /*12a0*/  UMOV UR4, 0x400 ;  /* 0x0000040000047882 */ /* 0x000fe20000000000 */
[----:B------:R-:W-:Y:S01]  /*12b0*/  UMOV UR6, 0x20 ;  /* 0x0000002000067882 */ /* 0x000fe20000000000 */
[----:B------:R-:W-:Y:S02]  /*12c0*/  ULEA UR4, UR48, UR4, 0x18 ;  /* 0x0000000430047291 */ /* 0x000fe4000f8ec0ff */
[----:B------:R-:W-:-:S04]  /*12d0*/  UIADD3 UR6, UPT, UPT, -UR6, 0x100000, URZ ;  /* 0x0010000006067890 */ /* 0x000fc8000fffe1ff */
[----:B------:R-:W-:Y:S02]  /*12e0*/  USHF.L.U32 UR7, UR6, 0xb, URZ ;  /* 0x0000000b06077899 */ /* 0x000fe400080006ff */
[----:B------:R-:W-:Y:S01]  /*12f0*/  USHF.L.U32 UR6, UR6, 0x1, URZ ;  /* 0x0000000106067899 */ /* 0x000fe200080006ff */
[----:B------:R-:W-:Y:S01]  /*1300*/  ELECT P0, URZ, PT ;  /* 0x0000000000ff782f */ /* 0x000fe20003800000 */
[----:B------:R-:W1:Y:S10]  /*1310*/  FENCE.VIEW.ASYNC.S ;  /* 0x00000000000073c6 */ /* 0x000e740000000000 */
[----:B-1----:R1:W4:Y:S01]  /*1320*/  SYNCS.EXCH.64 URZ, [UR4+0x3e0], UR6 ;  /* 0x0003e00604ff75b2 */ /* 0x0023220008000100 */
[----:B------:R1:W1:Y:S01]  /*1330*/  SYNCS.EXCH.64 URZ, [UR4+0x3f0], UR6 ;  /* 0x0003f00604ff75b2 */ /* 0x0002620008000100 */
[----:B------:R1:W1:Y:S01]  /*1340*/  SYNCS.EXCH.64 URZ, [UR4+0x3e8], UR6 ;  /* 0x0003e80604ff75b2 */ /* 0x0002620008000100 */
[----:B------:R1:W1:Y:S01]  /*1350*/  SYNCS.EXCH.64 URZ, [UR4+0x3f8], UR6 ;  /* 0x0003f80604ff75b2 */ /* 0x0002620008000100 */
[----:B------:R-:W-:Y:S01]  /*1360*/  NOP ;  /* 0x0000000000007918 */ /* 0x000fe20000000000 */
.L_x_15:
[----:B-1----:R-:W1:Y:S01]  /*1370*/  LDCU UR4, c[0x0][0x36c] ;  /* 0x00006d80ff0477ac */ /* 0x002e620008000800 */
[----:B------:R-:W-:Y:S01]  /*1380*/  ISETP.NE.OR P3, PT, R0, 0x2, !P3 ;  /* 0x000000020000780c */ /* 0x000fe20005f65670 */
[----:B------:R-:W-:Y:S01]  /*1390*/  NOP ;  /* 0x0000000000007918 */ /* 0x000fe20000000000 */
[----:B------:R-:W-:Y:S01]  /*13a0*/  LOP3.LUT R0, R76, 0x1f, RZ, 0xc0, !PT ;  /* 0x0000001f4c007812 */ /* 0x000fe200078ec0ff */
[----:B------:R-:W-:Y:S02]  /*13b0*/  UISETP.NE.AND UP4, UPT, UR22, URZ, UPT ;  /* 0x000000ff1600728c */ /* 0x000fe4000bf85270 */
[----:B-1----:R-:W-:-:S09]  /*13c0*/  UISETP.EQ.U32.AND UP5, UPT, UR4, 0x1, UPT ;  /* 0x000000010400788c */ /* 0x002fd2000bfa2070 */
[----:B------:R-:W-:Y:S05]  /*13d0*/  BRA.U !UP5, `(.L_x_16) ;  /* 0x000000010d087547 */ /* 0x000fea000b800000 */
[----:B--234-:R-:W-:Y:S01]  /*13e0*/  UCGABAR_ARV ;  /* 0x00000000000079c7 */ /* 0x01cfe20008000000 */
[----:B------:R-:W-:Y:S05]  /*13f0*/  BRA `(.L_x_17) ;  /* 0x0000000000047947 */ /* 0x000fea0003800000 */
.L_x_16:
[----:B--234-:R-:W-:Y:S01]  /*1400*/  NOP ;  /* 0x0000000000007918 */ /* 0x01cfe20000000000 */
.L_x_17:
[----:B------:R-:W1:Y:S01]  /*1410*/  S2UR UR7, SR_CTAID.X ;  /* 0x00000000000779c3 */ /* 0x000e620000002500 */
[----:B------:R-:W-:-:S05]  /*1420*/  CS2R.32 R3, SR_CgaSize ;  /* 0x0000000000037805 */ /* 0x000fca0000008a00 */
[----:B------:R-:W-:-:S05]  /*1430*/  IMAD R3, R3, -0xa0, RZ ;  /* 0xffffff6003037824 */ /* 0x000fca00078e02ff */
[----:B------:R-:W-:-:S14]  /*1440*/  R2UR UR5, R3 ;  /* 0x00000000030572ca */ /* 0x000fdc00000e0000 */
[----:B------:R-:W2:Y:S01]  /*1450*/  LDCU UR5, c[0x0][UR5+0x2b0] ;  /* 0x00005600050577ac */ /* 0x000ea20008000800 */
[----:B------:R-:W-:-:S05]  /*1460*/  CS2R.32 R3, SR_CgaSize ;  /* 0x0000000000037805 */ /* 0x000fca0000008a00 */
[----:B------:R-:W-:-:S05]  /*1470*/  IMAD R3, R3, -0xa0, RZ ;  /* 0xffffff6003037824 */ /* 0x000fca00078e02ff */
[----:B------:R-:W-:-:S14]  /*1480*/  R2UR UR4, R3 ;  /* 0x00000000030472ca */ /* 0x000fdc00000e0000 */
[----:B------:R-:W3:Y:S01]  /*1490*/  LDCU UR4, c[0x0][UR4+0x2b4] ;  /* 0x00005680040477ac */ /* 0x000ee20008000800 */
[----:B------:R-:W4:Y:S01]  /*14a0*/  S2UR UR8, SR_CTAID.Y ;  /* 0x00000000000879c3 */ /* 0x000f220000002600 */
[----:B------:R-:W3:Y:S01]  /*14b0*/  LDCU UR23, c[0x0][0xb24] ;  /* 0x00016480ff1777ac */ /* 0x000ee20008000800 */
[----:B------:R-:W-:-:S05]  /*14c0*/  CS2R.32 R3, SR_CgaSize ;  /* 0x0000000000037805 */ /* 0x000fca0000008a00 */
[----:B------:R-:W-:-:S05]  /*14d0*/  IMAD R3, R3, -0xa0, RZ ;  /* 0xffffff6003037824 */ /* 0x000fca00078e02ff */
[----:B------:R-:W-:-:S14]  /*14e0*/  R2UR UR60, R3 ;  /* 0x00000000033c72ca */ /* 0x000fdc00000e0000 */
[----:B------:R-:W3:Y:S01]  /*14f0*/  LDCU UR60, c[0x0][UR60+0x2a0] ;  /* 0x000054003c3c77ac */ /* 0x000ee20008000800 */
[----:B------:R-:W1:Y:S01]  /*1500*/  S2UR UR36, SR_CTAID.Z ;  /* 0x00000000002479c3 */ /* 0x000e620000002700 */
[----:B------:R-:W-:-:S05]  /*1510*/  CS2R.32 R3, SR_CgaSize ;  /* 0x0000000000037805 */ /* 0x000fca0000008a00 */
[----:B------:R-:W-:-:S05]  /*1520*/  IMAD R3, R3, -0xa0, RZ ;  /* 0xffffff6003037824 */ /* 0x000fca00078e02ff */
[----:B------:R-:W-:-:S14]  /*1530*/  R2UR UR57, R3 ;  /* 0x00000000033972ca */ /* 0x000fdc00000e0000 */
[----:B------:R-:W3:Y:S01]  /*1540*/  LDCU UR57, c[0x0][UR57+0x2a4] ;  /* 0x00005480393977ac */ /* 0x000ee20008000800 */
[----:B------:R-:W3:Y:S01]  /*1550*/  LDCU UR40, c[0x0][0xb24] ;  /* 0x00016480ff2877ac */ /* 0x000ee20008000800 */
[----:B-1----:R-:W-:Y:S01]  /*1560*/  I2FP.F32.U32 R3, UR7 ;  /* 0x0000000700037c45 */ /* 0x002fe20008201000 */
[----:B------:R-:W1:Y:S04]  /*1570*/  LDCU UR26, c[0x0][0xb30] ;  /* 0x00016600ff1a77ac */ /* 0x000e680008000800 */
[----:B--2---:R-:W-:Y:S01]  /*1580*/  FMUL R3, R3, UR5 ;  /* 0x0000000503037c20 */ /* 0x004fe20008400000 */
[----:B------:R-:W-:Y:S01]  /*1590*/  USHF.L.U32 UR24, UR48, 0xa, URZ ;  /* 0x0000000a30187899 */ /* 0x000fe200080006ff */
[----:B----4-:R-:W-:Y:S01]  /*15a0*/  I2FP.F32.U32 R2, UR8 ;  /* 0x0000000800027c45 */ /* 0x010fe20008201000 */
[----:B---3--:R-:W-:-:S03]  /*15b0*/  UISETP.GE.AND UP2, UPT, UR23, 0x1, UPT ;  /* 0x000000011700788c */ /* 0x008fc6000bf46270 */
[----:B------:R-:W2:Y:S01]  /*15c0*/  F2I.U32.TRUNC.NTZ R3, R3 ;  /* 0x0000000300037305 */ /* 0x000ea2000020f000 */
[----:B------:R-:W-:Y:S01]  /*15d0*/  UMOV UR46, UR7 ;  /* 0x00000007002e7c82 */ /* 0x000fe20008000000 */
[----:B------:R-:W-:Y:S01]  /*15e0*/  FMUL R2, R2, UR4 ;  /* 0x0000000402027c20 */ /* 0x000fe20008400000 */
[----:B------:R-:W-:-:S05]  /*15f0*/  UMOV UR45, UR8 ;  /* 0x00000008002d7c82 */ /* 0x000fca0008000000 */
[----:B------:R-:W3:Y:S01]  /*1600*/  F2I.U32.TRUNC.NTZ R2, R2 ;  /* 0x0000000200027305 */ /* 0x000ee2000020f000 */
[----:B--2---:R-:W-:Y:S02]  /*1610*/  R2UR UR4, R3 ;  /* 0x00000000030472ca */ /* 0x004fe400000e0000 */
[----:B---3--:R-:W-:Y:S02]  /*1620*/  R2UR UR6, R2 ;  /* 0x00000000020672ca */ /* 0x008fe400000e0000 */
[----:B------:R-:W-:-:S09]  /*1630*/  PRMT R2, RZ, 0x7610, R2 ;  /* 0x00007610ff027816 */ /* 0x000fd20000000002 */
[----:B------:R-:W-:-:S04]  /*1640*/  UIADD3 UR5, UPT, UPT, -UR4, URZ, URZ ;  /* 0x000000ff04057290 */ /* 0x000fc8000fffe1ff */
[----:B------:R-:W-:Y:S02]  /*1650*/  UIMAD UR60, UR60, UR5, UR7 ;  /* 0x000000053c3c72a4 */ /* 0x000fe4000f8e0207 */
[----:B------:R-:W-:-:S04]  /*1660*/  UIADD3 UR4, UPT, UPT, -UR6, URZ, URZ ;  /* 0x000000ff06047290 */ /* 0x000fc8000fffe1ff */
[----:B------:R-:W-:Y:S01]  /*1670*/  UIMAD UR57, UR57, UR4, UR8 ;  /* 0x00000004393972a4 */ /* 0x000fe2000f8e0208 */
[----:B-1----:R-:W-:Y:S11]  /*1680*/  BRA.U UP4, `(.L_x_18) ;  /* 0x0000000104247547 */ /* 0x002ff6000b800000 */
[----:B------:R-:W-:Y:S02]  /*1690*/  UISETP.NE.AND UP0, UPT, UR57, URZ, UPT ;  /* 0x000000ff3900728c */ /* 0x000fe4000bf05270 */
[----:B------:R-:W-:Y:S02]  /*16a0*/  UISETP.NE.AND UP1, UPT, UR57, 0x1, UPT ;  /* 0x000000013900788c */ /* 0x000fe4000bf25270 */
[----:B------:R-:W-:Y:S02]  /*16b0*/  UISETP.EQ.OR UP0, UPT, UR60, URZ, !UP0 ;  /* 0x000000ff3c00728c */ /* 0x000fe4000c702670 */
[----:B------:R-:W-:Y:S02]  /*16c0*/  USEL UR4, URZ, 0x2, UP1 ;  /* 0x00000002ff047887 */ /* 0x000fe40008800000 */
[----:B------:R-:W-:Y:S02]  /*16d0*/  USEL UR5, URZ, 0x1, !UP0 ;  /* 0x00000001ff057887 */ /* 0x000fe4000c000000 */
[----:B------:R-:W-:-:S04]  /*16e0*/  UISETP.NE.AND UP0, UPT, UR60, URZ, UPT ;  /* 0x000000ff3c00728c */ /* 0x000fc8000bf05270 */
[----:B------:R-:W-:-:S04]  /*16f0*/  USEL UR4, UR4, 0x2, UP0 ;  /* 0x0000000204047887 */ /* 0x000fc80008000000 */
[----:B------:R-:W-:-:S06]  /*1700*/  UIADD3 UR4, UPT, UPT, UR5, UR4, URZ ;  /* 0x0000000405047290 */ /* 0x000fcc000fffe0ff */
[----:B------:R-:W-:Y:S02]  /*1710*/  MOV R2, UR4 ;  /* 0x0000000400027c02 */ /* 0x000fe40008000f00 */
.L_x_18:
[----:B------:R-:W-:Y:S05]  /*1720*/  BRA.U !UP2, `(.L_x_19) ;  /* 0x000000010ad47547 */ /* 0x000fea000b800000 */
[----:B------:R-:W1:Y:S01]  /*1730*/  LDCU.128 UR12, c[0x0][0xb10] ;  /* 0x00016200ff0c77ac */ /* 0x000e620008000c00 */
[----:B------:R-:W2:Y:S01]  /*1740*/  LDCU UR6, c[0x0][0x370] ;  /* 0x00006e00ff0677ac */ /* 0x000ea20008000800 */
[----:B------:R-:W3:Y:S01]  /*1750*/  LDCU UR5, c[0x0][0x374] ;  /* 0x00006e80ff0577ac */ /* 0x000ee20008000800 */
[----:B------:R-:W4:Y:S01]  /*1760*/  LDCU UR25, c[0x0][0xb0c] ;  /* 0x00016180ff1977ac */ /* 0x000f220008000800 */
[----:B------:R-:W4:Y:S01]  /*1770*/  LDCU UR4, c[0x0][0xb20] ;  /* 0x00016400ff0477ac */ /* 0x000f220008000800 */
[----:B------:R-:W4:Y:S01]  /*1780*/  LDCU.64 UR8, c[0x0][0xb28] ;  /* 0x00016500ff0877ac */ /* 0x000f220008000a00 */
[----:B-1----:R-:W-:Y:S02]  /*1790*/  UISETP.NE.AND UP0, UPT, UR14, 0x1, UPT ;  /* 0x000000010e00788c */ /* 0x002fe4000bf05270 */
[----:B---3--:R-:W-:Y:S02]  /*17a0*/  UIMAD.WIDE.U32 UR10, UR5, UR15, URZ ;  /* 0x0000000f050a72a5 */ /* 0x008fe4000f8e00ff */
[----:B--2---:R-:W-:-:S02]  /*17b0*/  UIMAD.WIDE.U32 UR18, UR6, UR12, URZ ;  /* 0x0000000c061272a5 */ /* 0x004fc4000f8e00ff */
[----:B----4-:R-:W-:Y:S02]  /*17c0*/  UISETP.NE.AND UP1, UPT, UR25, 0x1, UPT ;  /* 0x000000011900788c */ /* 0x010fe4000bf25270 */
[----:B------:R-:W-:Y:S01]  /*17d0*/  UISETP.NE.AND UP2, UPT, UR23, 0x1, UPT ;  /* 0x000000011700788c */ /* 0x000fe2000bf45270 */
[----:B------:R-:W-:Y:S02]  /*17e0*/  UMOV UR10, UR11 ;  /* 0x0000000b000a7c82 */ /* 0x000fe40008000000 */
[----:B------:R-:W-:Y:S01]  /*17f0*/  UMOV UR18, UR19 ;  /* 0x0000001300127c82 */ /* 0x000fe20008000000 */
[----:B------:R-:W-:Y:S02]  /*1800*/  @UP0 USHF.R.U32.HI UR5, URZ, UR4, UR10 ;  /* 0x00000004ff050299 */ /* 0x000fe4000801160a */
[----:B------:R-:W-:Y:S02]  /*1810*/  UIMAD.WIDE.U32 UR20, UR45, UR15, URZ ;  /* 0x0000000f2d1472a5 */ /* 0x000fe4000f8e00ff */
[----:B------:R-:W-:-:S02]  /*1820*/  UIMAD.WIDE.U32 UR10, UR5, UR8, URZ ;  /* 0x00000008050a72a5 */ /* 0x000fc4000f8e00ff */
[----:B------:R-:W-:Y:S02]  /*1830*/  @UP1 USHF.R.U32.HI UR6, URZ, UR13, UR18 ;  /* 0x0000000dff061299 */ /* 0x000fe40008011612 */
[----:B------:R-:W-:Y:S02]  /*1840*/  UIMAD.WIDE.U32 UR16, UR46, UR12, URZ ;  /* 0x0000000c2e1072a5 */ /* 0x000fe4000f8e00ff */
[----:B------:R-:W-:Y:S01]  /*1850*/  UIMAD.WIDE.U32 UR18, UR6, UR8, URZ ;  /* 0x00000008061272a5 */ /* 0x000fe2000f8e00ff */
[----:B------:R-:W-:Y:S01]  /*1860*/  UMOV UR20, UR21 ;  /* 0x0000001500147c82 */ /* 0x000fe20008000000 */
[----:B------:R-:W-:Y:S01]  /*1870*/  UMOV UR10, UR11 ;  /* 0x0000000b000a7c82 */ /* 0x000fe20008000000 */
[----:B------:R-:W-:Y:S02]  /*1880*/  USHF.R.U32.HI UR20, URZ, UR4, UR20 ;  /* 0x00000004ff147299 */ /* 0x000fe40008011614 */
[----:B------:R-:W-:Y:S02]  /*1890*/  @UP2 USHF.R.U32.HI UR5, URZ, UR9, UR10 ;  /* 0x00000009ff052299 */ /* 0x000fe4000801160a */
[----:B------:R-:W-:Y:S01]  /*18a0*/  UMOV UR7, UR19 ;  /* 0x0000001300077c82 */ /* 0x000fe20008000000 */
[----:B------:R-:W-:Y:S01]  /*18b0*/  UMOV UR16, UR17 ;  /* 0x0000001100107c82 */ /* 0x000fe20008000000 */
[----:B------:R-:W-:-:S02]  /*18c0*/  @UP2 USHF.R.U32.HI UR6, URZ, UR9, UR7 ;  /* 0x00000009ff062299 */ /* 0x000fc40008011607 */
[----:B------:R-:W-:Y:S02]  /*18d0*/  USHF.R.U32.HI UR13, URZ, UR13, UR16 ;  /* 0x0000000dff0d7299 */ /* 0x000fe40008011610 */
[----:B------:R-:W-:Y:S02]  /*18e0*/  USEL UR4, UR45, UR20, !UP0 ;  /* 0x000000142d047287 */ /* 0x000fe4000c000000 */
[----:B------:R-:W-:Y:S02]  /*18f0*/  UIMAD UR7, UR5, UR23, URZ ;  /* 0x00000017050772a4 */ /* 0x000fe4000f8e02ff */
[----:B------:R-:W-:Y:S02]  /*1900*/  USEL UR5, UR46, UR13, !UP1 ;  /* 0x0000000d2e057287 */ /* 0x000fe4000c800000 */
[----:B------:R-:W-:Y:S02]  /*1910*/  UIMAD UR12, UR6, UR23, URZ ;  /* 0x00000017060c72a4 */ /* 0x000fe4000f8e02ff */
[----:B------:R-:W-:-:S02]  /*1920*/  UISETP.GE.AND UP0, UPT, UR4, UR7, UPT ;  /* 0x000000070400728c */ /* 0x000fc4000bf06270 */
[----:B------:R-:W-:Y:S02]  /*1930*/  UIMAD.WIDE.U32 UR10, UR4, UR8, URZ ;  /* 0x00000008040a72a5 */ /* 0x000fe4000f8e00ff */
[----:B------:R-:W-:Y:S02]  /*1940*/  UISETP.GE.OR UP0, UPT, UR5, UR12, UP0 ;  /* 0x0000000c0500728c */ /* 0x000fe40008706670 */
[----:B------:R-:W-:Y:S02]  /*1950*/  UIMAD.WIDE.U32 UR12, UR5, UR8, URZ ;  /* 0x00000008050c72a5 */ /* 0x000fe4000f8e00ff */
[----:B------:R-:W-:Y:S01]  /*1960*/  UIADD3 UR10, UPT, UPT, -UR4, URZ, URZ ;  /* 0x000000ff040a7290 */ /* 0x000fe2000fffe1ff */
[----:B------:R-:W-:Y:S01]  /*1970*/  UMOV UR8, UR11 ;  /* 0x0000000b00087c82 */ /* 0x000fe20008000000 */
[----:B------:R-:W-:Y:S02]  /*1980*/  UIADD3 UR11, UPT, UPT, -UR5, URZ, URZ ;  /* 0x000000ff050b7290 */ /* 0x000fe4000fffe1ff */
[----:B------:R-:W-:-:S03]  /*1990*/  USHF.R.U32.HI UR8, URZ, UR9, UR8 ;  /* 0x00000009ff087299 */ /* 0x000fc60008011608 */
[----:B------:R-:W-:Y:S01]  /*19a0*/  @!UP0 UMOV UR7, UR13 ;  /* 0x0000000d00078c82 */ /* 0x000fe20008000000 */
[----:B------:R-:W-:Y:S02]  /*19b0*/  UIMAD UR45, UR14, UR10, UR45 ;  /* 0x0000000a0e2d72a4 */ /* 0x000fe4000f8e022d */
[----:B------:R-:W-:Y:S02]  /*19c0*/  USEL UR8, UR4, UR8, !UP2 ;  /* 0x0000000804087287 */ /* 0x000fe4000d000000 */
[----:B------:R-:W-:Y:S02]  /*19d0*/  @!UP0 USHF.R.U32.HI UR7, URZ, UR9, UR7 ;  /* 0x00000009ff078299 */ /* 0x000fe40008011607 */
[----:B------:R-:W-:Y:S02]  /*19e0*/  UIADD3 UR9, UPT, UPT, -UR8, URZ, URZ ;  /* 0x000000ff08097290 */ /* 0x000fe4000fffe1ff */
[----:B------:R-:W-:Y:S02]  /*19f0*/  @!UP0 USEL UR7, UR5, UR7, !UP2 ;  /* 0x0000000705078287 */ /* 0x000fe4000d000000 */
[----:B------:R-:W-:-:S02]  /*1a00*/  UIMAD UR9, UR23, UR9, UR4 ;  /* 0x00000009170972a4 */ /* 0x000fc4000f8e0204 */
[----:B------:R-:W-:Y:S02]  /*1a10*/  @!UP0 UIADD3 UR8, UPT, UPT, UR8, -UR7, URZ ;  /* 0x8000000708088290 */ /* 0x000fe4000fffe0ff */
[----:B------:R-:W-:Y:S02]  /*1a20*/  @!UP0 UIMAD UR6, UR9, UR6, UR7 ;  /* 0x00000006090682a4 */ /* 0x000fe4000f8e0207 */
[----:B------:R-:W-:Y:S02]  /*1a30*/  @!UP0 UIMAD UR4, UR8, UR23, UR5 ;  /* 0x00000017080482a4 */ /* 0x000fe4000f8e0205 */
[----:B------:R-:W-:Y:S02]  /*1a40*/  UIMAD UR46, UR25, UR11, UR46 ;  /* 0x0000000b192e72a4 */ /* 0x000fe4000f8e022e */
[----:B------:R-:W-:Y:S01]  /*1a50*/  UIMAD UR45, UR4, UR14, UR45 ;  /* 0x0000000e042d72a4 */ /* 0x000fe2000f8e022d */
[----:B------:R-:W-:Y:S02]  /*1a60*/  @!UP0 UMOV UR5, UR6 ;  /* 0x0000000600058c82 */ /* 0x000fe40008000000 */
[----:B------:R-:W-:-:S12]  /*1a70*/  UIMAD UR46, UR5, UR25, UR46 ;  /* 0x00000019052e72a4 */ /* 0x000fd8000f8e022e */
.L_x_19:
[----:B------:R-:W-:Y:S02]  /*1a80*/  UISETP.NE.AND UP1, UPT, UR26, 0x1, UPT ;  /* 0x000000011a00788c */ /* 0x000fe4000bf25270 */
[----:B------:R-:W-:Y:S02]  /*1a90*/  UISETP.NE.AND UP0, UPT, UR22, 0x2, UPT ;  /* 0x000000021600788c */ /* 0x000fe4000bf05270 */
[----:B------:R-:W-:-:S05]  /*1aa0*/  ULOP3.LUT UR21, UR24, 0x400, URZ, 0xc0, !UPT ;  /* 0x0000040018157892 */ /* 0x000fca000f8ec0ff */
[----:B------:R-:W-:Y:S07]  /*1ab0*/  BRA.U UP1, `(.L_x_20) ;  /* 0x0000000101447547 */ /* 0x000fee000b800000 */
[----:B------:R-:W1:Y:S01]  /*1ac0*/  LDCU.128 UR8, c[0x0][0xb10] ;  /* 0x00016200ff0877ac */ /* 0x000e620008000c00 */
[----:B------:R-:W2:Y:S01]  /*1ad0*/  LDCU UR12, c[0x0][0xb0c] ;  /* 0x00016180ff0c77ac */ /* 0x000ea20008000800 */
[----:B------:R-:W3:Y:S01]  /*1ae0*/  LDCU UR13, c[0x0][0xb20] ;  /* 0x00016400ff0d77ac */ /* 0x000ee20008000800 */
[----:B-1----:R-:W-:Y:S02]  /*1af0*/  UIMAD.WIDE.U32 UR6, UR46, UR8, URZ ;  /* 0x000000082e0672a5 */ /* 0x002fe4000f8e00ff */
[----:B------:R-:W-:Y:S02]  /*1b00*/  UIMAD.WIDE.U32 UR4, UR45, UR11, URZ ;  /* 0x0000000b2d0472a5 */ /* 0x000fe4000f8e00ff */
[----:B--2---:R-:W-:Y:S02]  /*1b10*/  UISETP.NE.AND UP2, UPT, UR12, 0x1, UPT ;  /* 0x000000010c00788c */ /* 0x004fe4000bf45270 */
[----:B------:R-:W-:Y:S01]  /*1b20*/  UISETP.NE.AND UP1, UPT, UR10, 0x1, UPT ;  /* 0x000000010a00788c */ /* 0x000fe2000bf25270 */
[----:B------:R-:W-:-:S02]  /*1b30*/  UMOV UR6, UR7 ;  /* 0x0000000700067c82 */ /* 0x000fc40008000000 */
[----:B------:R-:W-:Y:S01]  /*1b40*/  UMOV UR4, UR5 ;  /* 0x0000000500047c82 */ /* 0x000fe20008000000 */
[----:B------:R-:W-:Y:S02]  /*1b50*/  USHF.R.U32.HI UR6, URZ, UR9, UR6 ;  /* 0x00000009ff067299 */ /* 0x000fe40008011606 */
[----:B---3--:R-:W-:Y:S02]  /*1b60*/  USHF.R.U32.HI UR4, URZ, UR13, UR4 ;  /* 0x0000000dff047299 */ /* 0x008fe40008011604 */
[----:B------:R-:W-:Y:S02]  /*1b70*/  USEL UR5, UR46, UR6, !UP2 ;  /* 0x000000062e057287 */ /* 0x000fe4000d000000 */
[----:B------:R-:W-:-:S04]  /*1b80*/  USEL UR4, UR45, UR4, !UP1 ;  /* 0x000000042d047287 */ /* 0x000fc8000c800000 */
[----:B------:R-:W-:Y:S02]  /*1b90*/  UIADD3 UR6, UPT, UPT, UR5, -UR4, URZ ;  /* 0x8000000405067290 */ /* 0x000fe4000fffe0ff */
[----:B------:R-:W-:Y:S02]  /*1ba0*/  UIADD3 UR4, UPT, UPT, -UR5, UR4, URZ ;  /* 0x0000000405047290 */ /* 0x000fe4000fffe1ff */
[----:B------:R-:W-:Y:S02]  /*1bb0*/  UIMAD UR45, UR6, UR10, UR45 ;  /* 0x0000000a062d72a4 */ /* 0x000fe4000f8e022d */
[----:B------:R-:W-:-:S12]  /*1bc0*/  UIMAD UR46, UR4, UR12, UR46 ;  /* 0x0000000c042e72a4 */ /* 0x000fd8000f8e022e */
.L_x_20:
[----:B------:R-:W-:Y:S05]  /*1bd0*/  BRA.U !UP5, `(.L_x_21) ;  /* 0x000000010d0c7547 */ /* 0x000fea000b800000 */
[----:B------:R-:W-:Y:S01]  /*1be0*/  UCGABAR_WAIT ;  /* 0x0000000000007dc7 */ /* 0x000fe20008000000 */
[----:B------:R-:W-:Y:S01]  /*1bf0*/  CCTL.IVALL ;  /* 0x00000000ff00798f */ /* 0x000fe20002000000 */
[----:B------:R-:W-:Y:S05]  /*1c00*/  BRA `(.L_x_22) ;  /* 0x0000000000047947 */ /* 0x000fea0003800000 */
.L_x_21:
[----:B------:R-:W-:Y:S06]  /*1c10*/  BAR.SYNC.DEFER_BLOCKING 0x0 ;  /* 0x0000000000007b1d */ /* 0x000fec0000010000 */
.L_x_22:
[----:B------:R-:W-:Y:S05]  /*1c20*/  BRA.U UP0, `(.L_x_23) ;  /* 0x0000002d00c47547 */ /* 0x000fea000b800000 */
[----:B------:R-:W1:Y:S01]  /*1c30*/  LDCU UR6, c[0x0][0x38c] ;  /* 0x00007180ff0677ac */ /* 0x000e620008000800 */
[----:B------:R-:W-:Y:S01]  /*1c40*/  PLOP3.LUT P1, PT, PT, PT, UP3, 0x80, 0x8 ;  /* 0x000000000008781c */ /* 0x000fe20003f2f038 */
[----:B------:R-:W-:Y:S01]  /*1c50*/  IMAD.MOV.U32 R12, RZ, RZ, 0x1 ;  /* 0x00000001ff0c7424 */ /* 0x000fe200078e00ff */
[----:B------:R-:W-:Y:S01]  /*1c60*/  ISETP.EQ.OR P2, PT, R0, RZ, P3 ;  /* 0x000000ff0000720c */ /* 0x000fe20001f42670 */
[----:B------:R-:W-:Y:S01]  /*1c70*/  UISETP.NE.AND UP1, UPT, UR22, URZ, UPT ;  /* 0x000000ff1600728c */ /* 0x000fe2000bf25270 */
[----:B------:R-:W-:Y:S02]  /*1c80*/  PLOP3.LUT P1, PT, P1, PT, PT, 0x8, 0x80 ;  /* 0x000000000080781c */ /* 0x000fe40000f2e170 */
[----:B------:R-:W-:Y:S01]  /*1c90*/  CS2R R10, SRZ ;  /* 0x00000000000a7805 */ /* 0x000fe2000001ff00 */
[----:B------:R-:W-:Y:S01]  /*1ca0*/  IMAD.MOV.U32 R9, RZ, RZ, RZ ;  /* 0x000000ffff097224 */ /* 0x000fe200078e00ff */
[----:B------:R-:W2:Y:S01]  /*1cb0*/  LDCU UR39, c[0x0][0x370] ;  /* 0x00006e00ff2777ac */ /* 0x000ea20008000800 */
[----:B------:R-:W-:Y:S01]  /*1cc0*/  IMAD.MOV.U32 R8, RZ, RZ, 0x1 ;  /* 0x00000001ff087424 */ /* 0x000fe200078e00ff */
[----:B------:R-:W3:Y:S01]  /*1cd0*/  LDCU.64 UR28, c[0x0][0x348] ;  /* 0x00006900ff1c77ac */ /* 0x000ee20008000a00 */
[----:B------:R-:W-:-:S02]  /*1ce0*/  USHF.R.U32.HI UR44, URZ, 0x5, UR21 ;  /* 0x00000005ff2c7899 */ /* 0x000fc40008011615 */
[----:B-1----:R-:W-:Y:S02]  /*1cf0*/  UIADD3 UR5, UPT, UPT, UR6, 0x1f, URZ ;  /* 0x0000001f06057890 */ /* 0x002fe4000fffe0ff */
[----:B------:R-:W-:Y:S02]  /*1d00*/  UIADD3 UR47, UPT, UPT, UR6, 0x3e, URZ ;  /* 0x0000003e062f7890 */ /* 0x000fe4000fffe0ff */
[----:B------:R-:W-:Y:S01]  /*1d10*/  USHF.R.S32.HI UR4, URZ, 0x1f, UR5 ;  /* 0x0000001fff047899 */ /* 0x000fe20008011405 */
[----:B------:R-:W1:Y:S03]  /*1d20*/  LDCU UR38, c[0x0][0x374] ;  /* 0x00006e80ff2677ac */ /* 0x000e660008000800 */
[----:B------:R-:W-:Y:S02]  /*1d30*/  ULEA.HI UR4, UR4, UR5, URZ, 0x5 ;  /* 0x0000000504047291 */ /* 0x000fe4000f8f28ff */
[----:B------:R-:W-:-:S02]  /*1d40*/  USEL UR25, UR34, 0x2, UP1 ;  /* 0x0000000222197887 */ /* 0x000fc40008800000 */
[----:B------:R-:W-:Y:S02]  /*1d50*/  USHF.R.S32.HI UR42, URZ, 0x5, UR4 ;  /* 0x00000005ff2a7899 */ /* 0x000fe40008011404 */
[----:B------:R-:W-:Y:S02]  /*1d60*/  UIADD3 UR4, UPT, UPT, UR6, -0x1, URZ ;  /* 0xffffffff06047890 */ /* 0x000fe4000fffe0ff */
[----:B------:R-:W-:Y:S02]  /*1d70*/  UISETP.LT.U32.AND UP0, UPT, UR42, 0x36, UPT ;  /* 0x000000362a00788c */ /* 0x000fe4000bf01070 */
[----:B------:R-:W-:Y:S02]  /*1d80*/  UISETP.GE.U32.AND UP2, UPT, UR4, -0x3f, UPT ;  /* 0xffffffc10400788c */ /* 0x000fe4000bf46070 */
[----:B------:R-:W-:Y:S01]  /*1d90*/  USEL UR41, UR42, 0x36, UP0 ;  /* 0x000000362a297887 */ /* 0x000fe20008000000 */
[----:B------:R-:W-:-:S03]  /*1da0*/  UMOV UR5, URZ ;  /* 0x000000ff00057c82 */ /* 0x000fc60008000000 */
[----:B------:R-:W-:Y:S02]  /*1db0*/  UIADD3 UR24, UPT, UPT, UR41, -0x1, URZ ;  /* 0xffffffff29187890 */ /* 0x000fe4000fffe0ff */
[----:B------:R-:W-:-:S03]  /*1dc0*/  UIADD3 UR43, UPT, UPT, UR42, -UR41, URZ ;  /* 0x800000292a2b7290 */ /* 0x000fc6000fffe0ff */
[----:B------:R-:W-:-:S04]  /*1dd0*/  @UP2 UIADD3 UR24, UPT, UPT, UR41, URZ, URZ ;  /* 0x000000ff29182290 */ /* 0x000fc8000fffe0ff */
[----:B-123--:R-:W-:-:S12]  /*1de0*/  UIADD3 UR24, UPT, UPT, UR24, 0x1, URZ ;  /* 0x0000000118187890 */ /* 0x00efd8000fffe0ff */
.L_x_43:
[----:B------:R-:W-:Y:S01]  /*1df0*/  UISETP.NE.AND UP0, UPT, UR48, URZ, UPT ;  /* 0x000000ff3000728c */ /* 0x000fe2000bf05270 */
[----:B------:R-:W1:Y:S08]  /*1e00*/  S2UR UR48, SR_CgaCtaId ;  /* 0x00000000003079c3 */ /* 0x000e700000008800 */
[----:B------:R-:W-:Y:S05]  /*1e10*/  BRA.U UP0, `(.L_x_24) ;  /* 0x0000000100347547 */ /* 0x000fea000b800000 */
[----:B------:R-:W2:Y:S01]  /*1e20*/  S2R R0, SR_CgaCtaId ;  /* 0x0000000000007919 */ /* 0x000ea20000008800 */
[----:B------:R-:W-:-:S04]  /*1e30*/  MOV R2, 0x400 ;  /* 0x0000040000027802 */ /* 0x000fc80000000f00 */
[----:B--2---:R-:W-:Y:S02]  /*1e40*/  LEA R0, R0, R2, 0x18 ;  /* 0x0000000200007211 */ /* 0x004fe400078ec0ff */
[----:B------:R-:W-:-:S03]  /*1e50*/  SHF.L.U32 R2, R8, 0x1f, RZ ;  /* 0x0000001f08027819 */ /* 0x000fc600000006ff */
[----:B------:R-:W-:-:S04]  /*1e60*/  IMAD R0, R9, 0x8, R0 ;  /* 0x0000000809007824 */ /* 0x000fc800078e0200 */
[----:B------:R-:W2:Y:S02]  /*1e70*/  SYNCS.PHASECHK.TRANS64.TRYWAIT P0, [R0+URZ+0x3f0], R2 ;  /* 0x0003f002000075a7 */ /* 0x000ea400080011ff */
[----:B--2---:R-:W-:Y:S05]  /*1e80*/  @!P0 BRA `(.L_x_25) ;  /* 0x00000068009c8947 */ /* 0x004fea0003800000 */
.L_x_153:
[----:B------:R-:W-:Y:S01]  /*1e90*/  VIADD R9, R9, 0x1 ;  /* 0x0000000109097836 */ /* 0x000fe20000000000 */
[----:B------:R2:W-:Y:S04]  /*1ea0*/  SYNCS.ARRIVE.TRANS64.A1T0 RZ, [R0+URZ+0x3e0], RZ ;  /* 0x0003e0ff00ff79a7 */ /* 0x0005e800081000ff */
[----:B------:R-:W-:-:S04]  /*1eb0*/  ISETP.NE.AND P0, PT, R9, 0x2, PT ;  /* 0x000000020900780c */ /* 0x000fc80003f05270 */
[----:B------:R-:W-:Y:S02]  /*1ec0*/  SEL R9, R9, RZ, P0 ;  /* 0x000000ff09097207 */ /* 0x000fe40000000000 */
[----:B--2---:R-:W-:-:S04]  /*1ed0*/  SEL R0, RZ, 0x1, P0 ;  /* 0x00000001ff007807 */ /* 0x004fc80000000000 */
[----:B------:R-:W-:-:S07]  /*1ee0*/  LOP3.LUT R8, R8, R0, RZ, 0x3c, !PT ;  /* 0x0000000008087212 */ /* 0x000fce00078e3cff */
.L_x_24:
[----:B------:R-:W-:Y:S01]  /*1ef0*/  UMOV UR6, 0x400 ;  /* 0x0000040000067882 */ /* 0x000fe20000000000 */
[----:B------:R-:W-:Y:S01]  /*1f00*/  SHF.L.U32 R0, R12, 0x1f, RZ ;  /* 0x0000001f0c007819 */ /* 0x000fe200000006ff */
[----:B-1----:R-:W-:Y:S02]  /*1f10*/  ULEA UR6, UR48, UR6, 0x18 ;  /* 0x0000000630067291 */ /* 0x002fe4000f8ec0ff */
[----:B------:R-:W-:Y:S02]  /*1f20*/  UISETP.GE.U32.AND UP0, UPT, UR47, 0x3f, UPT ;  /* 0x0000003f2f00788c */ /* 0x000fe4000bf06070 */
[----:B------:R-:W-:Y:S02]  /*1f30*/  ULEA UR4, UR5, UR6, 0x3 ;  /* 0x0000000605047291 */ /* 0x000fe4000f8e18ff */
[----:B------:R-:W-:Y:S02]  /*1f40*/  USHF.L.U32 UR11, UR45, 0x6, URZ ;  /* 0x000000062d0b7899 */ /* 0x000fe400080006ff */
[----:B------:R-:W-:Y:S01]  /*1f50*/  ULEA UR35, UR46, UR44, 0x6 ;  /* 0x0000002c2e237291 */ /* 0x000fe2000f8e30ff */
[----:B------:R-:W-:-:S04]  /*1f60*/  UMOV UR13, URZ ;  /* 0x000000ff000d7c82 */ /* 0x000fc80008000000 */
[----:B------:R1:W2:Y:S01]  /*1f70*/  SYNCS.PHASECHK.TRANS64.TRYWAIT P0, [UR4+0x1b0], R0 ;  /* 0x0001b000ff0075a7 */ /* 0x0002a20008001104 */
[----:B------:R-:W-:Y:S06]  /*1f80*/  BRA.U !UP0, `(.L_x_26) ;  /* 0x0000000108bc7547 */ /* 0x000fec000b800000 */
[----:B------:R-:W-:Y:S01]  /*1f90*/  UMOV UR7, URZ ;  /* 0x000000ff00077c82 */ /* 0x000fe20008000000 */
[----:B------:R-:W-:-:S05]  /*1fa0*/  UMOV UR4, UR5 ;  /* 0x0000000500047c82 */ /* 0x000fca0008000000 */
.L_x_32:
[----:B------:R-:W-:Y:S01]  /*1fb0*/  ULEA UR33, UR4, UR6, 0x3 ;  /* 0x0000000604217291 */ /* 0x000fe2000f8e18ff */
[----:B--2---:R-:W-:Y:S01]  /*1fc0*/  @!P3 MOV R2, 0x1000 ;  /* 0x000010000002b802 */ /* 0x004fe20000000f00 */
[----:B--2-4-:R-:W-:Y:S10]  /*1fd0*/  @P0 BRA `(.L_x_27) ;  /* 0x00000000000c0947 */ /* 0x014ff40003800000 */
[----:B------:R-:W-:-:S04]  /*1fe0*/  SHF.L.U32 R3, R12, 0x1f, RZ ;  /* 0x0000001f0c037819 */ /* 0x000fc800000006ff */
[----:B------:R-:W2:Y:S02]  /*1ff0*/  SYNCS.PHASECHK.TRANS64.TRYWAIT P0, [UR33+0x1b0], R3 ;  /* 0x0001b003ff0075a7 */ /* 0x000ea40008001121 */
[----:B--2---:R-:W-:Y:S05]  /*2000*/  @!P0 BRA `(.L_x_28) ;  /* 0x0000006800508947 */ /* 0x004fea0003800000 */
.L_x_27:
[----:B------:R2:W-:Y:S01]  /*2010*/  @!P3 SYNCS.ARRIVE.TRANS64 RZ, [UR33], R2 ;  /* 0x00000002ffffb9a7 */ /* 0x0005e20008000021 */
[----:B------:R-:W-:-:S04]  /*2020*/  ULOP3.LUT UR5, UR25, 0x2, URZ, 0xfc, !UPT ;  /* 0x0000000219057892 */ /* 0x000fc8000f8efcff */
[----:B------:R-:W-:-:S09]  /*2030*/  UISETP.NE.AND UP0, UPT, UR5, 0x2, UPT ;  /* 0x000000020500788c */ /* 0x000fd2000bf05270 */
[----:B------:R-:W-:Y:S05]  /*2040*/  BRA.U UP0, `(.L_x_29) ;  /* 0x0000000100047547 */ /* 0x000fea000b800000 */
[----:B------:R-:W-:Y:S05]  /*2050*/  BPT.TRAP 0x1 ;  /* 0x000000040000795c */ /* 0x000fea0000300000 */
.L_x_29:
[----:B------:R-:W-:Y:S04]  /*2060*/  BSSY.RECONVERGENT B0, `(.L_x_30) ;  /* 0x0000003000007945 */ /* 0x000fe80003800200 */
[----:B------:R-:W-:Y:S05]  /*2070*/  @P2 BRA `(.L_x_31) ;  /* 0x0000000000042947 */ /* 0x000fea0003800000 */
[----:B------:R-:W-:Y:S05]  /*2080*/  BPT.TRAP 0x1 ;  /* 0x000000040000795c */ /* 0x000fea0000300000 */
.L_x_31:
[----:B------:R-:W-:Y:S05]  /*2090*/  BSYNC.RECONVERGENT B0 ;  /* 0x0000000000007941 */ /* 0x000fea0003800200 */
.L_x_30:
[----:B------:R-:W-:Y:S02]  /*20a0*/  UIADD3 UR5, UPT, UPT, UR4, 0x1, URZ ;  /* 0x0000000104057890 */ /* 0x000fe4000fffe0ff */
[----:B------:R-:W-:Y:S02]  /*20b0*/  UIADD3 UR16, UP1, UPT, UR28, 0x80, URZ ;  /* 0x000000801c107890 */ /* 0x000fe4000ff3e0ff */
[----:B------:R-:W-:Y:S02]  /*20c0*/  UISETP.NE.AND UP0, UPT, UR5, 0x36, UPT ;  /* 0x000000360500788c */ /* 0x000fe4000bf05270 */
[----:B------:R-:W-:Y:S02]  /*20d0*/  USHF.L.U32 UR34, UR7, 0x5, URZ ;  /* 0x0000000507227899 */ /* 0x000fe400080006ff */
[----:B------:R-:W-:Y:S02]  /*20e0*/  USEL UR9, URZ, 0x1, UP0 ;  /* 0x00000001ff097887 */ /* 0x000fe40008000000 */
[----:B------:R-:W-:-:S02]  /*20f0*/  USEL UR5, UR5, URZ, UP0 ;  /* 0x000000ff05057287 */ /* 0x000fc40008000000 */
[----:B------:R-:W-:Y:S02]  /*2100*/  UIADD3 UR14, UP0, UPT, UR28, 0x180, URZ ;  /* 0x000001801c0e7890 */ /* 0x000fe4000ff1e0ff */
[----:B------:R-:W-:Y:S01]  /*2110*/  ULEA UR8, UR5, UR6, 0x3 ;  /* 0x0000000605087291 */ /* 0x000fe2000f8e18ff */
[----:B------:R-:W-:Y:S01]  /*2120*/  LOP3.LUT R12, R12, UR9, RZ, 0x3c, !PT ;  /* 0x000000090c0c7c12 */ /* 0x000fe2000f8e3cff */
[----:B------:R-:W-:Y:S02]  /*2130*/  UIADD3.X UR17, UPT, UPT, URZ, UR29, URZ, UP1, !UPT ;  /* 0x0000001dff117290 */ /* 0x000fe40008ffe4ff */
[----:B------:R-:W-:Y:S01]  /*2140*/  UIADD3.X UR15, UPT, UPT, URZ, UR29, URZ, UP0, !UPT ;  /* 0x0000001dff0f7290 */ /* 0x000fe200087fe4ff */
[----:B-1----:R-:W-:Y:S01]  /*2150*/  SHF.L.U32 R0, R12, 0x1f, RZ ;  /* 0x0000001f0c007819 */ /* 0x002fe200000006ff */
[----:B------:R-:W-:Y:S01]  /*2160*/  UMOV UR18, 0x0 ;  /* 0x0000000000127882 */ /* 0x000fe20000000000 */
[----:B------:R-:W-:Y:S01]  /*2170*/  UMOV UR19, 0x10000000 ;  /* 0x1000000000137882 */ /* 0x000fe20000000000 */
[----:B------:R-:W-:Y:S01]  /*2180*/  UMOV UR12, UR36 ;  /* 0x00000024000c7c82 */ /* 0x000fe20008000000 */
[----:B------:R3:W4:Y:S01]  /*2190*/  SYNCS.PHASECHK.TRANS64.TRYWAIT P0, [UR8+0x1b0], R0 ;  /* 0x0001b000ff0075a7 */ /* 0x0007220008001108 */
[----:B------:R-:W-:Y:S01]  /*21a0*/  USHF.L.U32 UR8, UR4, 0xb, URZ ;  /* 0x0000000b04087899 */ /* 0x000fe200080006ff */
[----:B------:R-:W-:-:S02]  /*21b0*/  UMOV UR9, UR33 ;  /* 0x0000002100097c82 */ /* 0x000fc40008000000 */
[----:B------:R-:W-:Y:S01]  /*21c0*/  UMOV UR4, 0x30000 ;  /* 0x0003000000047882 */ /* 0x000fe20000000000 */
[----:B------:R-:W-:Y:S02]  /*21d0*/  ULOP3.LUT UR32, UR8, UR21, URZ, 0xfc, !UPT ;  /* 0x0000001508207292 */ /* 0x000fe4000f8efcff */
[----:B------:R-:W-:Y:S02]  /*21e0*/  UIADD3 UR8, UPT, UPT, UR6, 0x1d800, UR8 ;  /* 0x0001d80006087890 */ /* 0x000fe4000fffe008 */
[----:B------:R-:W-:Y:S01]  /*21f0*/  UIADD3 UR32, UPT, UPT, UR6, 0x2800, UR32 ;  /* 0x0000280006207890 */ /* 0x000fe2000fffe020 */
[----:B------:R-:W-:Y:S01]  /*2200*/  UMOV UR10, UR34 ;  /* 0x00000022000a7c82 */ /* 0x000fe20008000000 */
[----:B------:R-:W-:Y:S01]  /*2210*/  UIADD3 UR7, UPT, UPT, UR7, 0x1, URZ ;  /* 0x0000000107077890 */ /* 0x000fe2000fffe0ff */
[----:B------:R-:W-:-:S03]  /*2220*/  UMOV UR13, UR24 ;  /* 0x00000018000d7c82 */ /* 0x000fc60008000000 */
[----:B------:R-:W-:-:S03]  /*2230*/  UISETP.NE.AND UP0, UPT, UR7, UR24, UPT ;  /* 0x000000180700728c */ /* 0x000fc6000bf05270 */
[----:B------:R1:W-:Y:S01]  /*2240*/  UTMALDG.3D.MULTICAST [UR32], [UR16], UR4, desc[UR18] ;  /* 0x00001220100073b4 */ /* 0x0003e20008011804 */
[----:B------:R3:W-:Y:S01]  /*2250*/  UTMALDG.3D [UR8], [UR14], desc[UR18] ;  /* 0x000012080e0075b4 */ /* 0x0007e20008011000 */
[----:B-1----:R-:W-:-:S04]  /*2260*/  UMOV UR4, UR5 ;  /* 0x0000000500047c82 */ /* 0x002fc80008000000 */
[----:B---3--:R-:W-:Y:S05]  /*2270*/  BRA.U UP0, `(.L_x_32) ;  /* 0xfffffffd004c7547 */ /* 0x008fea000b83ffff */
.L_x_26:
[----:B------:R-:W-:Y:S01]  /*2280*/  ULEA UR4, UR5, UR6, 0x3 ;  /* 0x0000000605047291 */ /* 0x000fe2000f8e18ff */
[----:B-1----:R-:W-:Y:S01]  /*2290*/  SHF.L.U32 R0, R12, 0x1f, RZ ;  /* 0x0000001f0c007819 */ /* 0x002fe200000006ff */
[----:B------:R-:W-:Y:S01]  /*22a0*/  @!P1 SYNCS.ARRIVE.TRANS64.A1T0 RZ, [UR6+0x378], RZ ;  /* 0x000378ffffff99a7 */ /* 0x000fe20008100006 */
[----:B------:R-:W-:-:S06]  /*22b0*/  UISETP.GT.AND UP0, UPT, UR42, UR41, UPT ;  /* 0x000000292a00728c */ /* 0x000fcc000bf04270 */
[----:B--2-4-:R1:W2:Y:S03]  /*22c0*/  SYNCS.PHASECHK.TRANS64.TRYWAIT P0, [UR4+0x1b0], R0 ;  /* 0x0001b000ff0075a7 */ /* 0x0142a60008001104 */
[----:B------:R-:W-:Y:S05]  /*22d0*/  BRA.U !UP0, `(.L_x_33) ;  /* 0x0000000108c07547 */ /* 0x000fea000b800000 */
[----:B------:R-:W-:Y:S01]  /*22e0*/  UIADD3 UR26, UPT, UPT, UR43, UR13, URZ ;  /* 0x0000000d2b1a7290 */ /* 0x000fe2000fffe0ff */
[----:B------:R-:W-:-:S11]  /*22f0*/  UMOV UR4, UR5 ;  /* 0x0000000500047c82 */ /* 0x000fd60008000000 */
.L_x_39:
[----:B------:R-:W-:Y:S01]  /*2300*/  ULEA UR17, UR4, UR6, 0x3 ;  /* 0x0000000604117291 */ /* 0x000fe2000f8e18ff */
[----:B--2---:R-:W-:Y:S01]  /*2310*/  @!P3 MOV R2, 0x1000 ;  /* 0x000010000002b802 */ /* 0x004fe20000000f00 */
[----:B--2-4-:R-:W-:Y:S10]  /*2320*/  @P0 BRA `(.L_x_34) ;  /* 0x00000000000c0947 */ /* 0x014ff40003800000 */
[----:B------:R-:W-:-:S04]  /*2330*/  SHF.L.U32 R3, R12, 0x1f, RZ ;  /* 0x0000001f0c037819 */ /* 0x000fc800000006ff */
[----:B------:R-:W2:Y:S02]  /*2340*/  SYNCS.PHASECHK.TRANS64.TRYWAIT P0, [UR17+0x1b0], R3 ;  /* 0x0001b003ff0075a7 */ /* 0x000ea40008001111 */
[----:B--2---:R-:W-:Y:S05]  /*2350*/  @!P0 BRA `(.L_x_35) ;  /* 0x0000006400948947 */ /* 0x004fea0003800000 */
.L_x_34:
[----:B------:R2:W-:Y:S01]  /*2360*/  @!P3 SYNCS.ARRIVE.TRANS64 RZ, [UR17], R2 ;  /* 0x00000002ffffb9a7 */ /* 0x0005e20008000011 */
[----:B------:R-:W-:-:S04]  /*2370*/  ULOP3.LUT UR5, UR25, 0x2, URZ, 0xfc, !UPT ;  /* 0x0000000219057892 */ /* 0x000fc8000f8efcff */
[----:B------:R-:W-:-:S09]  /*2380*/  UISETP.NE.AND UP0, UPT, UR5, 0x2, UPT ;  /* 0x000000020500788c */ /* 0x000fd2000bf05270 */
[----:B------:R-:W-:Y:S05]  /*2390*/  BRA.U UP0, `(.L_x_36) ;  /* 0x0000000100047547 */ /* 0x000fea000b800000 */
[----:B------:R-:W-:Y:S05]  /*23a0*/  BPT.TRAP 0x1 ;  /* 0x000000040000795c */ /* 0x000fea0000300000 */
.L_x_36:
[----:B------:R-:W-:Y:S04]  /*23b0*/  BSSY.RECONVERGENT B0, `(.L_x_37) ;  /* 0x0000003000007945 */ /* 0x000fe80003800200 */
[----:B------:R-:W-:Y:S05]  /*23c0*/  @P2 BRA `(.L_x_38) ;  /* 0x0000000000042947 */ /* 0x000fea0003800000 */
[----:B------:R-:W-:Y:S05]  /*23d0*/  BPT.TRAP 0x1 ;  /* 0x000000040000795c */ /* 0x000fea0000300000 */
.L_x_38:
[----:B------:R-:W-:Y:S05]  /*23e0*/  BSYNC.RECONVERGENT B0 ;  /* 0x0000000000007941 */ /* 0x000fea0003800200 */
.L_x_37:
[----:B------:R-:W-:Y:S02]  /*23f0*/  UIADD3 UR5, UPT, UPT, UR4, 0x1, URZ ;  /* 0x0000000104057890 */ /* 0x000fe4000fffe0ff */
[----:B------:R-:W-:Y:S02]  /*2400*/  UIADD3 UR14, UP1, UPT, UR28, 0x80, URZ ;  /* 0x000000801c0e7890 */ /* 0x000fe4000ff3e0ff */
[----:B------:R-:W-:Y:S02]  /*2410*/  UISETP.NE.AND UP0, UPT, UR5, 0x36, UPT ;  /* 0x000000360500788c */ /* 0x000fe4000bf05270 */
[----:B------:R-:W-:Y:S02]  /*2420*/  USHF.L.U32 UR18, UR13, 0x5, URZ ;  /* 0x000000050d127899 */ /* 0x000fe400080006ff */
[----:B------:R-:W-:Y:S02]  /*2430*/  USEL UR8, URZ, 0x1, UP0 ;  /* 0x00000001ff087887 */ /* 0x000fe40008000000 */
[----:B------:R-:W-:-:S02]  /*2440*/  USEL UR5, UR5, URZ, UP0 ;  /* 0x000000ff05057287 */ /* 0x000fc40008000000 */
[----:B------:R-:W-:Y:S02]  /*2450*/  UIADD3 UR22, UP0, UPT, UR28, 0x180, URZ ;  /* 0x000001801c167890 */ /* 0x000fe4000ff1e0ff */
[----:B------:R-:W-:Y:S01]  /*2460*/  LOP3.LUT R12, R12, UR8, RZ, 0x3c, !PT ;  /* 0x000000080c0c7c12 */ /* 0x000fe2000f8e3cff */
[----:B------:R-:W-:Y:S02]  /*2470*/  USHF.L.U32 UR8, UR4, 0xb, URZ ;  /* 0x0000000b04087899 */ /* 0x000fe400080006ff */
[----:B------:R-:W-:Y:S01]  /*2480*/  ULEA UR7, UR5, UR6, 0x3 ;  /* 0x0000000605077291 */ /* 0x000fe2000f8e18ff */
[----:B-1----:R-:W-:Y:S01]  /*2490*/  SHF.L.U32 R0, R12, 0x1f, RZ ;  /* 0x0000001f0c007819 */ /* 0x002fe200000006ff */
[----:B------:R-:W-:Y:S02]  /*24a0*/  ULOP3.LUT UR16, UR8, UR21, URZ, 0xfc, !UPT ;  /* 0x0000001508107292 */ /* 0x000fe4000f8efcff */
[----:B------:R-:W-:Y:S02]  /*24b0*/  UIADD3.X UR15, UPT, UPT, URZ, UR29, URZ, UP1, !UPT ;  /* 0x0000001dff0f7290 */ /* 0x000fe40008ffe4ff */
[----:B------:R-:W-:-:S02]  /*24c0*/  UIADD3 UR16, UPT, UPT, UR6, 0x2800, UR16 ;  /* 0x0000280006107890 */ /* 0x000fc4000fffe010 */
[----:B------:R-:W-:Y:S01]  /*24d0*/  UIADD3 UR8, UPT, UPT, UR6, 0x1d800, UR8 ;  /* 0x0001d80006087890 */ /* 0x000fe2000fffe008 */
[----:B------:R3:W4:Y:S01]  /*24e0*/  SYNCS.PHASECHK.TRANS64.TRYWAIT P0, [UR7+0x1b0], R0 ;  /* 0x0001b000ff0075a7 */ /* 0x0007220008001107 */
[----:B------:R-:W-:Y:S01]  /*24f0*/  UIADD3.X UR23, UPT, UPT, URZ, UR29, URZ, UP0, !UPT ;  /* 0x0000001dff177290 */ /* 0x000fe200087fe4ff */
[----:B------:R-:W-:Y:S01]  /*2500*/  UMOV UR4, 0x30000 ;  /* 0x0003000000047882 */ /* 0x000fe20000000000 */
[----:B------:R-:W-:Y:S01]  /*2510*/  UMOV UR30, 0x0 ;  /* 0x00000000001e7882 */ /* 0x000fe20000000000 */
[----:B------:R-:W-:Y:S01]  /*2520*/  UMOV UR31, 0x10000000 ;  /* 0x10000000001f7882 */ /* 0x000fe20000000000 */
[----:B------:R-:W-:Y:S01]  /*2530*/  UMOV UR19, UR35 ;  /* 0x0000002300137c82 */ /* 0x000fe20008000000 */
[----:B------:R-:W-:Y:S01]  /*2540*/  UMOV UR20, UR36 ;  /* 0x0000002400147c82 */ /* 0x000fe20008000000 */
[----:B------:R-:W-:Y:S01]  /*2550*/  UMOV UR12, UR36 ;  /* 0x00000024000c7c82 */ /* 0x000fe20008000000 */
[----:B------:R-:W-:Y:S01]  /*2560*/  UMOV UR9, UR17 ;  /* 0x0000001100097c82 */ /* 0x000fe20008000000 */
[----:B------:R-:W-:Y:S01]  /*2570*/  UMOV UR10, UR18 ;  /* 0x00000012000a7c82 */ /* 0x000fe20008000000 */
[----:B------:R1:W-:Y:S01]  /*2580*/  UTMALDG.3D.MULTICAST [UR16], [UR14], UR4, desc[UR30] ;  /* 0x00001e100e0073b4 */ /* 0x0003e20008011804 */
[----:B------:R-:W-:-:S04]  /*2590*/  UIADD3 UR13, UPT, UPT, UR13, 0x1, URZ ;  /* 0x000000010d0d7890 */ /* 0x000fc8000fffe0ff */
[----:B------:R-:W-:Y:S01]  /*25a0*/  UISETP.NE.AND UP0, UPT, UR13, UR26, UPT ;  /* 0x0000001a0d00728c */ /* 0x000fe2000bf05270 */
[----:B------:R3:W-:Y:S01]  /*25b0*/  UTMALDG.3D [UR8], [UR22], desc[UR30] ;  /* 0x00001e08160075b4 */ /* 0x0007e20008011000 */
[----:B-1----:R-:W-:-:S07]  /*25c0*/  UMOV UR4, UR5 ;  /* 0x0000000500047c82 */ /* 0x002fce0008000000 */
[----:B---3--:R-:W-:Y:S05]  /*25d0*/  BRA.U UP0, `(.L_x_39) ;  /* 0xfffffffd00487547 */ /* 0x008fea000b83ffff */
.L_x_33:
[C---:B------:R-:W-:Y:S01]  /*25e0*/  LEA R3, R11.reuse, UR6, 0x3 ;  /* 0x000000060b037c11 */ /* 0x040fe2000f8e18ff */
[----:B------:R-:W-:Y:S01]  /*25f0*/  NOP ;  /* 0x0000000000007918 */ /* 0x000fe20000000000 */
[----:B-1----:R-:W-:Y:S02]  /*2600*/  SHF.L.U32 R0, R10, 0x1f, RZ ;  /* 0x0000001f0a007819 */ /* 0x002fe400000006ff */
[----:B------:R-:W-:Y:S02]  /*2610*/  LEA R4, R11, UR6, 0x4 ;  /* 0x000000060b047c11 */ /* 0x000fe4000f8e20ff */
[----:B--2-4-:R-:W1:Y:S02]  /*2620*/  SYNCS.PHASECHK.TRANS64.TRYWAIT P0, [R3+URZ+0x380], R0 ;  /* 0x00038000030075a7 */ /* 0x014e6400080011ff */
[----:B-1----:R-:W-:Y:S05]  /*2630*/  @!P0 BRA `(.L_x_40) ;  /* 0x0000006000f48947 */ /* 0x002fea0003800000 */
.L_x_156:
[----:B------:R-:W2:Y:S01]  /*2640*/  LDS.128 R4, [R4+0x410] ;  /* 0x0004100004047984 */ /* 0x000ea20000000c00 */
[----:B------:R-:W-:Y:S01]  /*2650*/  UISETP.GE.AND UP0, UPT, UR40, 0x1, UPT ;  /* 0x000000012800788c */ /* 0x000fe2000bf06270 */
[----:B------:R-:W-:Y:S01]  /*2660*/  @!PT LDS RZ, [RZ] ;  /* 0x00000000fffff984 */ /* 0x000fe20000000800 */
[----:B------:R-:W-:Y:S01]  /*2670*/  @!PT LDS RZ, [RZ] ;  /* 0x00000000fffff984 */ /* 0x000fe20000000800 */
[----:B------:R-:W-:Y:S01]  /*2680*/  @!PT LDS RZ, [RZ] ;  /* 0x00000000fffff984 */ /* 0x000fe20000000800 */
[----:B------:R-:W-:Y:S01]  /*2690*/  @!PT LDS RZ, [RZ] ;  /* 0x00000000fffff984 */ /* 0x000fe20000000800 */
[----:B------:R3:W-:Y:S06]  /*26a0*/  MEMBAR.ALL.CTA ;  /* 0x0000000000007992 */ /* 0x0007ec0000008000 */
[----:B---3--:R-:W3:Y:S01]  /*26b0*/  FENCE.VIEW.ASYNC.S ;  /* 0x00000000000073c6 */ /* 0x008ee20000000000 */
[----:B--2---:R-:W-:-:S13]  /*26c0*/  LOP3.LUT P0, RZ, R6, 0x1, RZ, 0xc0, !PT ;  /* 0x0000000106ff7812 */ /* 0x004fda000780c0ff */
[----:B---3--:R-:W-:Y:S01]  /*26d0*/  VOTEU.ANY UP1, P0 ;  /* 0x0000000000ff7886 */ /* 0x008fe20000020100 */
[----:B------:R-:W-:-:S13]  /*26e0*/  PLOP3.LUT P0, PT, PT, PT, UP1, 0x80, 0x8 ;  /* 0x000000000008781c */ /* 0x000fda0003f0f018 */
[----:B-1----:R-:W-:Y:S02]  /*26f0*/  @P0 LOP3.LUT R0, R5, 0xffff, RZ, 0xc0, !PT ;  /* 0x0000ffff05000812 */ /* 0x002fe400078ec0ff */
[----:B------:R-:W-:Y:S02]  /*2700*/  @P0 MOV R2, R4 ;  /* 0x0000000400020202 */ /* 0x000fe40000000f00 */
[----:B------:R-:W-:Y:S01]  /*2710*/  @P0 R2UR UR7, R0 ;  /* 0x00000000000702ca */ /* 0x000fe200000e0000 */
[----:B------:R-:W-:Y:S01]  /*2720*/  VIADD R0, R3, 0x390 ;  /* 0x0000039003007836 */ /* 0x000fe20000000000 */
[----:B------:R-:W-:Y:S02]  /*2730*/  @P0 SHF.R.U32.HI R4, RZ, 0x10, R5 ;  /* 0x00000010ff040819 */ /* 0x000fe40000011605 */
[----:B------:R-:W-:Y:S02]  /*2740*/  @P0 R2UR UR8, R2 ;  /* 0x00000000020802ca */ /* 0x000fe400000e0000 */
[----:B------:R-:W-:-:S02]  /*2750*/  PRMT R0, RZ, 0x654, R0 ;  /* 0x00000654ff007816 */ /* 0x000fc40000000000 */
[----:B------:R-:W-:Y:S02]  /*2760*/  @P0 R2UR UR4, R4 ;  /* 0x00000000040402ca */ /* 0x000fe400000e0000 */
[----:B------:R1:W-:Y:S03]  /*2770*/  SYNCS.ARRIVE.TRANS64.RED.A1T0 RZ, [R0+URZ], RZ ;  /* 0x000000ff00ff79a7 */ /* 0x0003e600081004ff */
[----:B------:R-:W-:-:S04]  /*2780*/  @UP1 UMOV UR27, UR7 ;  /* 0x00000007001b1c82 */ /* 0x000fc80008000000 */
[----:B------:R-:W-:-:S04]  /*2790*/  @UP1 UMOV UR37, UR8 ;  /* 0x0000000800251c82 */ /* 0x000fc80008000000 */
[----:B------:R-:W-:Y:S01]  /*27a0*/  @UP1 UMOV UR36, UR4 ;  /* 0x0000000400241c82 */ /* 0x000fe20008000000 */
[----:B------:R-:W-:Y:S05]  /*27b0*/  BRA.U !UP0, `(.L_x_41) ;  /* 0x0000000108d47547 */ /* 0x000fea000b800000 */
[----:B------:R-:W2:Y:S01]  /*27c0*/  LDCU.128 UR12, c[0x0][0xb10] ;  /* 0x00016200ff0c77ac */ /* 0x000ea20008000c00 */
[----:B------:R-:W3:Y:S01]  /*27d0*/  LDCU UR26, c[0x0][0xb20] ;  /* 0x00016400ff1a77ac */ /* 0x000ee20008000800 */
[----:B------:R-:W4:Y:S01]  /*27e0*/  LDCU UR20, c[0x0][0xb0c] ;  /* 0x00016180ff1477ac */ /* 0x000f220008000800 */
[----:B------:R-:W1:Y:S01]  /*27f0*/  LDCU.64 UR10, c[0x0][0xb28] ;  /* 0x00016500ff0a77ac */ /* 0x000e620008000a00 */
[----:B------:R-:W-:Y:S02]  /*2800*/  UISETP.NE.AND UP3, UPT, UR40, 0x1, UPT ;  /* 0x000000012800788c */ /* 0x000fe4000bf65270 */
[----:B--2---:R-:W-:Y:S02]  /*2810*/  UIMAD.WIDE.U32 UR16, UR38, UR15, URZ ;  /* 0x0000000f261072a5 */ /* 0x004fe4000f8e00ff */
[----:B------:R-:W-:Y:S02]  /*2820*/  UIMAD.WIDE.U32 UR8, UR39, UR12, URZ ;  /* 0x0000000c270872a5 */ /* 0x000fe4000f8e00ff */
[----:B------:R-:W-:-:S02]  /*2830*/  UISETP.NE.AND UP0, UPT, UR14, 0x1, UPT ;  /* 0x000000010e00788c */ /* 0x000fc4000bf05270 */
[----:B------:R-:W-:Y:S01]  /*2840*/  UIMAD.WIDE.U32 UR22, UR27, UR15, URZ ;  /* 0x0000000f1b1672a5 */ /* 0x000fe2000f8e00ff */
[----:B------:R-:W-:Y:S02]  /*2850*/  UMOV UR16, UR17 ;  /* 0x0000001100107c82 */ /* 0x000fe40008000000 */
[----:B------:R-:W-:Y:S01]  /*2860*/  UMOV UR8, UR9 ;  /* 0x0000000900087c82 */ /* 0x000fe20008000000 */
[----:B---3--:R-:W-:Y:S02]  /*2870*/  USHF.R.U32.HI UR16, URZ, UR26, UR16 ;  /* 0x0000001aff107299 */ /* 0x008fe40008011610 */
[----:B----4-:R-:W-:Y:S02]  /*2880*/  UISETP.NE.AND UP2, UPT, UR20, 0x1, UPT ;  /* 0x000000011400788c */ /* 0x010fe4000bf45270 */
[----:B------:R-:W-:Y:S02]  /*2890*/  USHF.R.U32.HI UR8, URZ, UR13, UR8 ;  /* 0x0000000dff087299 */ /* 0x000fe40008011608 */
[----:B------:R-:W-:-:S02]  /*28a0*/  USEL UR7, UR38, UR16, !UP0 ;  /* 0x0000001026077287 */ /* 0x000fc4000c000000 */
[----:B------:R-:W-:Y:S02]  /*28b0*/  USEL UR8, UR39, UR8, !UP2 ;  /* 0x0000000827087287 */ /* 0x000fe4000d000000 */
[----:B-1----:R-:W-:Y:S01]  /*28c0*/  UIMAD.WIDE.U32 UR16, UR7, UR10, URZ ;  /* 0x0000000a071072a5 */ /* 0x002fe2000f8e00ff */
[----:B------:R-:W-:Y:S01]  /*28d0*/  UMOV UR4, UR23 ;  /* 0x0000001700047c82 */ /* 0x000fe20008000000 */
[----:B------:R-:W-:Y:S02]  /*28e0*/  UIMAD.WIDE.U32 UR18, UR37, UR12, URZ ;  /* 0x0000000c251272a5 */ /* 0x000fe4000f8e00ff */
[----:B------:R-:W-:-:S03]  /*28f0*/  UIMAD.WIDE.U32 UR22, UR8, UR10, URZ ;  /* 0x0000000a081672a5 */ /* 0x000fc6000f8e00ff */
[----:B------:R-:W-:Y:S01]  /*2900*/  UMOV UR16, UR17 ;  /* 0x0000001100107c82 */ /* 0x000fe20008000000 */
[----:B------:R-:W-:Y:S02]  /*2910*/  USHF.R.U32.HI UR4, URZ, UR26, UR4 ;  /* 0x0000001aff047299 */ /* 0x000fe40008011604 */
[----:B------:R-:W-:Y:S01]  /*2920*/  @UP3 USHF.R.U32.HI UR7, URZ, UR11, UR16 ;  /* 0x0000000bff073299 */ /* 0x000fe20008011610 */
[----:B------:R-:W-:Y:S01]  /*2930*/  UMOV UR18, UR19 ;  /* 0x0000001300127c82 */ /* 0x000fe20008000000 */
[----:B------:R-:W-:Y:S01]  /*2940*/  UMOV UR22, UR23 ;  /* 0x0000001700167c82 */ /* 0x000fe20008000000 */
[----:B------:R-:W-:Y:S02]  /*2950*/  USHF.R.U32.HI UR13, URZ, UR13, UR18 ;  /* 0x0000000dff0d7299 */ /* 0x000fe40008011612 */
[----:B------:R-:W-:Y:S02]  /*2960*/  USEL UR4, UR27, UR4, !UP0 ;  /* 0x000000041b047287 */ /* 0x000fe4000c000000 */
[----:B------:R-:W-:-:S02]  /*2970*/  @UP3 USHF.R.U32.HI UR8, URZ, UR11, UR22 ;  /* 0x0000000bff083299 */ /* 0x000fc40008011616 */
[----:B------:R-:W-:Y:S02]  /*2980*/  UIMAD UR9, UR40, UR7, URZ ;  /* 0x00000007280972a4 */ /* 0x000fe4000f8e02ff */
[----:B------:R-:W-:Y:S02]  /*2990*/  USEL UR7, UR37, UR13, !UP2 ;  /* 0x0000000d25077287 */ /* 0x000fe4000d000000 */
[----:B------:R-:W-:Y:S02]  /*29a0*/  UIMAD UR12, UR40, UR8, URZ ;  /* 0x00000008280c72a4 */ /* 0x000fe4000f8e02ff */
[----:B------:R-:W-:Y:S02]  /*29b0*/  UISETP.GE.AND UP0, UPT, UR4, UR9, UPT ;  /* 0x000000090400728c */ /* 0x000fe4000bf06270 */
[----:B------:R-:W-:Y:S02]  /*29c0*/  UIMAD.WIDE.U32 UR16, UR4, UR10, URZ ;  /* 0x0000000a041072a5 */ /* 0x000fe4000f8e00ff */
[----:B------:R-:W-:-:S02]  /*29d0*/  UISETP.GE.OR UP0, UPT, UR7, UR12, UP0 ;  /* 0x0000000c0700728c */ /* 0x000fc40008706670 */
        /* <DEDUP_REMOVED lines=19> */
.L_x_41:
[----:B------:R-:W2:Y:S02]  /*2b10*/  LDCU UR4, c[0x0][0xb30] ;  /* 0x00016600ff0477ac */ /* 0x000ea40008000800 */
[----:B--2---:R-:W-:-:S09]  /*2b20*/  UISETP.NE.AND UP0, UPT, UR4, 0x1, UPT ;  /* 0x000000010400788c */ /* 0x004fd2000bf05270 */
[----:B------:R-:W-:Y:S05]  /*2b30*/  BRA.U UP0, `(.L_x_42) ;  /* 0x0000000100447547 */ /* 0x000fea000b800000 */
[----:B------:R-:W2:Y:S01]  /*2b40*/  LDCU.128 UR12, c[0x0][0xb10] ;  /* 0x00016200ff0c77ac */ /* 0x000ea20008000c00 */
[----:B------:R-:W3:Y:S01]  /*2b50*/  LDCU UR16, c[0x0][0xb0c] ;  /* 0x00016180ff1077ac */ /* 0x000ee20008000800 */
[----:B------:R-:W4:Y:S01]  /*2b60*/  LDCU UR17, c[0x0][0xb20] ;  /* 0x00016400ff1177ac */ /* 0x000f220008000800 */
[----:B--2---:R-:W-:Y:S02]  /*2b70*/  UIMAD.WIDE.U32 UR10, UR37, UR12, URZ ;  /* 0x0000000c250a72a5 */ /* 0x004fe4000f8e00ff */
[----:B------:R-:W-:Y:S02]  /*2b80*/  UIMAD.WIDE.U32 UR8, UR27, UR15, URZ ;  /* 0x0000000f1b0872a5 */ /* 0x000fe4000f8e00ff */
[----:B---3--:R-:W-:Y:S02]  /*2b90*/  UISETP.NE.AND UP2, UPT, UR16, 0x1, UPT ;  /* 0x000000011000788c */ /* 0x008fe4000bf45270 */
[----:B------:R-:W-:Y:S01]  /*2ba0*/  UISETP.NE.AND UP0, UPT, UR14, 0x1, UPT ;  /* 0x000000010e00788c */ /* 0x000fe2000bf05270 */
[----:B------:R-:W-:-:S02]  /*2bb0*/  UMOV UR7, UR11 ;  /* 0x0000000b00077c82 */ /* 0x000fc40008000000 */
[----:B------:R-:W-:Y:S01]  /*2bc0*/  UMOV UR4, UR9 ;  /* 0x0000000900047c82 */ /* 0x000fe20008000000 */
[----:B------:R-:W-:Y:S02]  /*2bd0*/  USHF.R.U32.HI UR7, URZ, UR13, UR7 ;  /* 0x0000000dff077299 */ /* 0x000fe40008011607 */
[----:B----4-:R-:W-:Y:S02]  /*2be0*/  USHF.R.U32.HI UR4, URZ, UR17, UR4 ;  /* 0x00000011ff047299 */ /* 0x010fe40008011604 */
[----:B------:R-:W-:Y:S02]  /*2bf0*/  USEL UR7, UR37, UR7, !UP2 ;  /* 0x0000000725077287 */ /* 0x000fe4000d000000 */
[----:B------:R-:W-:-:S04]  /*2c00*/  USEL UR4, UR27, UR4, !UP0 ;  /* 0x000000041b047287 */ /* 0x000fc8000c000000 */
[----:B------:R-:W-:Y:S02]  /*2c10*/  UIADD3 UR8, UPT, UPT, UR7, -UR4, URZ ;  /* 0x8000000407087290 */ /* 0x000fe4000fffe0ff */
[----:B------:R-:W-:Y:S02]  /*2c20*/  UIADD3 UR4, UPT, UPT, -UR7, UR4, URZ ;  /* 0x0000000407047290 */ /* 0x000fe4000fffe1ff */
[----:B------:R-:W-:Y:S02]  /*2c30*/  UIMAD UR27, UR8, UR14, UR27 ;  /* 0x0000000e081b72a4 */ /* 0x000fe4000f8e021b */
[----:B------:R-:W-:-:S12]  /*2c40*/  UIMAD UR37, UR4, UR16, UR37 ;  /* 0x00000010042572a4 */ /* 0x000fd8000f8e0225 */
.L_x_42:
[----:B------:R-:W-:Y:S01]  /*2c50*/  VIADD R11, R11, 0x1 ;  /* 0x000000010b0b7836 */ /* 0x000fe20000000000 */
[----:B------:R-:W-:Y:S01]  /*2c60*/  PLOP3.LUT P1, PT, PT, PT, PT, 0x80, 0x8 ;  /* 0x000000000008781c */ /* 0x000fe20003f2f070 */
[----:B------:R-:W-:Y:S02]  /*2c70*/  UIADD3 UR46, UPT, UPT, UR37, UR60, URZ ;  /* 0x0000003c252e7290 */ /* 0x000fe4000fffe0ff */
[----:B------:R-:W-:Y:S01]  /*2c80*/  UIADD3 UR45, UPT, UPT, UR27, UR57, URZ ;  /* 0x000000391b2d7290 */ /* 0x000fe2000fffe0ff */
[----:B------:R-:W-:-:S04]  /*2c90*/  ISETP.NE.AND P0, PT, R11, 0x2, PT ;  /* 0x000000020b00780c */ /* 0x000fc80003f05270 */
[----:B-1----:R-:W-:Y:S02]  /*2ca0*/  SEL R0, RZ, 0x1, P0 ;  /* 0x00000001ff007807 */ /* 0x002fe40000000000 */
[----:B------:R-:W-:Y:S02]  /*2cb0*/  SEL R11, R11, RZ, P0 ;  /* 0x000000ff0b0b7207 */ /* 0x000fe40000000000 */
[----:B------:R-:W-:Y:S01]  /*2cc0*/  LOP3.LUT R10, R10, R0, RZ, 0x3c, !PT ;  /* 0x000000000a0a7212 */ /* 0x000fe200078e3cff */
[----:B------:R-:W-:Y:S06]  /*2cd0*/  BRA.U UP1, `(.L_x_43) ;  /* 0xfffffff101447547 */ /* 0x000fec000b83ffff */
[----:B------:R-:W-:Y:S01]  /*2ce0*/  UIADD3 UR7, UPT, UPT, UR6, 0x1b0, URZ ;  /* 0x000001b006077890 */ /* 0x000fe2000fffe0ff */
[----:B------:R-:W-:-:S03]  /*2cf0*/  SHF.L.U32 R2, R12, 0x1f, RZ ;  /* 0x0000001f0c027819 */ /* 0x000fc600000006ff */
[----:B------:R-:W-:-:S09]  /*2d00*/  ULEA UR4, UR5, UR7, 0x3 ;  /* 0x0000000705047291 */ /* 0x000fd2000f8e18ff */
[----:B------:R-:W1:Y:S02]  /*2d10*/  SYNCS.PHASECHK.TRANS64.TRYWAIT P0, [UR4], R2 ;  /* 0x00000002ff0075a7 */ /* 0x000e640008001104 */
[----:B-1----:R-:W-:Y:S05]  /*2d20*/  @!P0 BRA `(.L_x_44) ;  /* 0x0000005c004c8947 */ /* 0x002fea0003800000 */
.L_x_158:
[----:B------:R-:W-:-:S04]  /*2d30*/  UIADD3 UR4, UPT, UPT, UR5, 0x1, URZ ;  /* 0x0000000105047890 */ /* 0x000fc8000fffe0ff */
[----:B------:R-:W-:-:S04]  /*2d40*/  UISETP.NE.AND UP0, UPT, UR4, 0x36, UPT ;  /* 0x000000360400788c */ /* 0x000fc8000bf05270 */
[----:B------:R-:W-:Y:S02]  /*2d50*/  USEL UR6, URZ, 0x1, UP0 ;  /* 0x00000001ff067887 */ /* 0x000fe40008000000 */
[----:B------:R-:W-:-:S04]  /*2d60*/  USEL UR4, UR4, URZ, UP0 ;  /* 0x000000ff04047287 */ /* 0x000fc80008000000 */
[----:B------:R-:W-:Y:S01]  /*2d70*/  ULEA UR5, UR4, UR7, 0x3 ;  /* 0x0000000704057291 */ /* 0x000fe2000f8e18ff */
[----:B-1----:R-:W-:-:S04]  /*2d80*/  LOP3.LUT R2, R12, UR6, RZ, 0x3c, !PT ;  /* 0x000000060c027c12 */ /* 0x002fc8000f8e3cff */
[----:B------:R-:W-:-:S04]  /*2d90*/  SHF.L.U32 R3, R2, 0x1f, RZ ;  /* 0x0000001f02037819 */ /* 0x000fc800000006ff */
[----:B------:R-:W1:Y:S02]  /*2da0*/  SYNCS.PHASECHK.TRANS64.TRYWAIT P0, [UR5], R3 ;  /* 0x00000003ff0075a7 */ /* 0x000e640008001105 */
[----:B-1----:R-:W-:Y:S05]  /*2db0*/  @!P0 BRA `(.L_x_45) ;  /* 0x0000005c00408947 */ /* 0x002fea0003800000 */
.L_x_160:
[----:B------:R-:W-:-:S04]  /*2dc0*/  UIADD3 UR4, UPT, UPT, UR4, 0x1, URZ ;  /* 0x0000000104047890 */ /* 0x000fc8000fffe0ff */
[----:B------:R-:W-:-:S04]  /*2dd0*/  UISETP.NE.AND UP0, UPT, UR4, 0x36, UPT ;  /* 0x000000360400788c */ /* 0x000fc8000bf05270 */
[----:B------:R-:W-:Y:S02]  /*2de0*/  USEL UR6, URZ, 0x1, UP0 ;  /* 0x00000001ff067887 */ /* 0x000fe40008000000 */
[----:B------:R-:W-:-:S04]  /*2df0*/  USEL UR4, UR4, URZ, UP0 ;  /* 0x000000ff04047287 */ /* 0x000fc80008000000 */
[----:B------:R-:W-:Y:S01]  /*2e00*/  ULEA UR5, UR4, UR7, 0x3 ;  /* 0x0000000704057291 */ /* 0x000fe2000f8e18ff */
[----:B------:R-:W-:-:S04]  /*2e10*/  LOP3.LUT R2, R2, UR6, RZ, 0x3c, !PT ;  /* 0x0000000602027c12 */ /* 0x000fc8000f8e3cff */
[----:B-1----:R-:W-:-:S04]  /*2e20*/  SHF.L.U32 R3, R2, 0x1f, RZ ;  /* 0x0000001f02037819 */ /* 0x002fc800000006ff */
[----:B------:R-:W1:Y:S02]  /*2e30*/  SYNCS.PHASECHK.TRANS64.TRYWAIT P0, [UR5], R3 ;  /* 0x00000003ff0075a7 */ /* 0x000e640008001105 */
[----:B-1----:R-:W-:Y:S05]  /*2e40*/  @!P0 BRA `(.L_x_46) ;  /* 0x0000005c00348947 */ /* 0x002fea0003800000 */
.L_x_162:
        /* <DEDUP_REMOVED lines=9> */
.L_x_164:
        /* <DEDUP_REMOVED lines=9> */
.L_x_166:
        /* <DEDUP_REMOVED lines=9> */
.L_x_168:
        /* <DEDUP_REMOVED lines=9> */
.L_x_170:
        /* <DEDUP_REMOVED lines=9> */
.L_x_172:
        /* <DEDUP_REMOVED lines=9> */
.L_x_174:
        /* <DEDUP_REMOVED lines=9> */
.L_x_176:
        /* <DEDUP_REMOVED lines=9> */
.L_x_178:
        /* <DEDUP_REMOVED lines=9> */
.L_x_180:
        /* <DEDUP_REMOVED lines=9> */
.L_x_182:
        /* <DEDUP_REMOVED lines=9> */
.L_x_184:
        /* <DEDUP_REMOVED lines=9> */
.L_x_186:
        /* <DEDUP_REMOVED lines=9> */
.L_x_188:
        /* <DEDUP_REMOVED lines=9> */
.L_x_190:
        /* <DEDUP_REMOVED lines=9> */
.L_x_192:
        /* <DEDUP_REMOVED lines=9> */
.L_x_194:
        /* <DEDUP_REMOVED lines=9> */
.L_x_196:
        /* <DEDUP_REMOVED lines=9> */
.L_x_198:
        /* <DEDUP_REMOVED lines=9> */
.L_x_200:
        /* <DEDUP_REMOVED lines=9> */
.L_x_202:
        /* <DEDUP_REMOVED lines=9> */
.L_x_204:
        /* <DEDUP_REMOVED lines=9> */
.L_x_206:
        /* <DEDUP_REMOVED lines=9> */
.L_x_208:
        /* <DEDUP_REMOVED lines=9> */
.L_x_210:
        /* <DEDUP_REMOVED lines=9> */
.L_x_212:
        /* <DEDUP_REMOVED lines=9> */
.L_x_214:
        /* <DEDUP_REMOVED lines=9> */
.L_x_216:
        /* <DEDUP_REMOVED lines=9> */
.L_x_218:
        /* <DEDUP_REMOVED lines=9> */
.L_x_220:
        /* <DEDUP_REMOVED lines=9> */
.L_x_222:
        /* <DEDUP_REMOVED lines=9> */
.L_x_224:
        /* <DEDUP_REMOVED lines=9> */
.L_x_226:
        /* <DEDUP_REMOVED lines=9> */
.L_x_228:
        /* <DEDUP_REMOVED lines=9> */
.L_x_230:
        /* <DEDUP_REMOVED lines=9> */
.L_x_232:
        /* <DEDUP_REMOVED lines=9> */
.L_x_234:
        /* <DEDUP_REMOVED lines=9> */
.L_x_236:
        /* <DEDUP_REMOVED lines=9> */
.L_x_238:
        /* <DEDUP_REMOVED lines=9> */
.L_x_240:
        /* <DEDUP_REMOVED lines=9> */
.L_x_242:
        /* <DEDUP_REMOVED lines=9> */
.L_x_244:
        /* <DEDUP_REMOVED lines=9> */
.L_x_246:
        /* <DEDUP_REMOVED lines=9> */
.L_x_248:
        /* <DEDUP_REMOVED lines=9> */
.L_x_250:
        /* <DEDUP_REMOVED lines=9> */
.L_x_252:
        /* <DEDUP_REMOVED lines=9> */
.L_x_254:
        /* <DEDUP_REMOVED lines=9> */
.L_x_256:
        /* <DEDUP_REMOVED lines=9> */
.L_x_258:
        /* <DEDUP_REMOVED lines=9> */
.L_x_260:
        /* <DEDUP_REMOVED lines=9> */
.L_x_262:
[----:B------:R-:W-:-:S04]  /*4a70*/  UIADD3 UR4, UPT, UPT, UR4, 0x1, URZ ;  /* 0x0000000104047890 */ /* 0x000fc8000fffe0ff */
[----:B------:R-:W-:-:S04]  /*4a80*/  UISETP.NE.AND UP0, UPT, UR4, 0x36, UPT ;  /* 0x000000360400788c */ /* 0x000fc8000bf05270 */
[----:B------:R-:W-:Y:S02]  /*4a90*/  USEL UR5, URZ, 0x1, UP0 ;  /* 0x00000001ff057887 */ /* 0x000fe40008000000 */
[----:B------:R-:W-:-:S04]  /*4aa0*/  USEL UR4, UR4, URZ, UP0 ;  /* 0x000000ff04047287 */ /* 0x000fc80008000000 */
[----:B------:R-:W-:Y:S01]  /*4ab0*/  ULEA UR4, UR4, UR7, 0x3 ;  /* 0x0000000704047291 */ /* 0x000fe2000f8e18ff */
[----:B------:R-:W-:-:S04]  /*4ac0*/  LOP3.LUT R2, R2, UR5, RZ, 0x3c, !PT ;  /* 0x0000000502027c12 */ /* 0x000fc8000f8e3cff */
[----:B------:R-:W-:Y:S01]  /*4ad0*/  SHF.L.U32 R2, R2, 0x1f, RZ ;  /* 0x0000001f02027819 */ /* 0x000fe200000006ff */
[----:B-1----:R-:W-:-:S07]  /*4ae0*/  IMAD.U32 R0, RZ, RZ, UR4 ;  /* 0x00000004ff007e24 */ /* 0x002fce000f8e00ff */
.L_x_97:
[----:B-1----:R1:W2:Y:S02]  /*4af0*/  SYNCS.PHASECHK.TRANS64.TRYWAIT P0, [R0+URZ], R2 ;  /* 0x00000002000075a7 */ /* 0x0022a400080011ff */
[----:B--2---:R-:W-:Y:S05]  /*4b00*/  @!P0 NANOSLEEP.SYNCS 0x989680 ;  /* 0x009896800000895d */ /* 0x004fea0003900000 */
[----:B------:R-:W2:Y:S02]  /*4b10*/  @!P0 SYNCS.PHASECHK.TRANS64 P0, [R0+URZ], R2 ;  /* 0x00000002000085a7 */ /* 0x000ea400080010ff */
[----:B--2---:R-:W-:Y:S05]  /*4b20*/  @P0 EXIT ;  /* 0x000000000000094d */ /* 0x004fea0003800000 */
[----:B------:R-:W-:Y:S05]  /*4b30*/  BRA `(.L_x_97) ;  /* 0xfffffffc00ec7947 */ /* 0x000fea000383ffff */
.L_x_23:
[----:B------:R-:W-:-:S04]  /*4b40*/  UISETP.NE.AND UP0, UPT, UR48, URZ, UPT ;  /* 0x000000ff3000728c */ /* 0x000fc8000bf05270 */
[----:B------:R-:W-:-:S09]  /*4b50*/  UISETP.NE.OR UP0, UPT, UR22, 0x1, UP0 ;  /* 0x000000011600788c */ /* 0x000fd20008705670 */
[----:B------:R-:W-:Y:S05]  /*4b60*/  BRA.U UP0, `(.L_x_98) ;  /* 0x0000000500487547 */ /* 0x000fea000b800000 */
[----:B------:R-:W-:Y:S01]  /*4b70*/  ISETP.GE.U32.AND P2, PT, R0, 0x2, PT ;  /* 0x000000020000780c */ /* 0x000fe20003f46070 */
[----:B------:R-:W-:Y:S01]  /*4b80*/  IMAD.MOV.U32 R12, RZ, RZ, 0x1 ;  /* 0x00000001ff0c7424 */ /* 0x000fe200078e00ff */
[----:B------:R-:W-:Y:S02]  /*4b90*/  CS2R R10, SRZ ;  /* 0x00000000000a7805 */ /* 0x000fe4000001ff00 */
[----:B------:R-:W-:Y:S01]  /*4ba0*/  CS2R R8, SRZ ;  /* 0x0000000000087805 */ /* 0x000fe2000001ff00 */
[----:B------:R-:W-:Y:S01]  /*4bb0*/  UMOV UR6, 0x400 ;  /* 0x0000040000067882 */ /* 0x000fe20000000000 */
[----:B------:R-:W-:Y:S01]  /*4bc0*/  UMOV UR5, URZ ;  /* 0x000000ff00057c82 */ /* 0x000fe20008000000 */
[----:B------:R-:W-:-:S12]  /*4bd0*/  ULEA UR6, UR48, UR6, 0x18 ;  /* 0x0000000630067291 */ /* 0x000fd8000f8ec0ff */
.L_x_102:
[----:B------:R-:W-:Y:S02]  /*4be0*/  LEA R2, R8, UR6, 0x3 ;  /* 0x0000000608027c11 */ /* 0x000fe4000f8e18ff */
[----:B------:R-:W-:-:S03]  /*4bf0*/  SHF.L.U32 R4, R9, 0x1f, RZ ;  /* 0x0000001f09047819 */ /* 0x000fc600000006ff */
[----:B------:R-:W-:Y:S01]  /*4c00*/  VIADD R5, R2, 0x3f0 ;  /* 0x000003f002057836 */ /* 0x000fe20000000000 */
[----:B------:R-:W1:Y:S02]  /*4c10*/  SYNCS.PHASECHK.TRANS64.TRYWAIT P0, [R2+URZ+0x3e0], R4 ;  /* 0x0003e004020075a7 */ /* 0x000e6400080011ff */
[----:B-1----:R-:W-:Y:S05]  /*4c20*/  @!P0 BRA `(.L_x_99) ;  /* 0x0000005000848947 */ /* 0x002fea0003800000 */
.L_x_263:
[----:B------:R-:W-:Y:S01]  /*4c30*/  ULEA UR4, UR5, UR6, 0x3 ;  /* 0x0000000605047291 */ /* 0x000fe2000f8e18ff */
[----:B-1----:R-:W-:Y:S01]  /*4c40*/  PRMT R2, RZ, 0x654, R5 ;  /* 0x00000654ff027816 */ /* 0x002fe20000000005 */
[----:B------:R-:W-:Y:S01]  /*4c50*/  @!P2 IMAD.MOV.U32 R4, RZ, RZ, 0x10 ;  /* 0x00000010ff04a424 */ /* 0x000fe200078e00ff */
[----:B------:R-:W-:Y:S01]  /*4c60*/  SHF.L.U32 R5, R12, 0x1f, RZ ;  /* 0x0000001f0c057819 */ /* 0x000fe200000006ff */
[----:B------:R-:W-:Y:S01]  /*4c70*/  UIADD3 UR7, UPT, UPT, UR4, 0x380, URZ ;  /* 0x0000038004077890 */ /* 0x000fe2000fffe0ff */
[----:B------:R1:W-:Y:S05]  /*4c80*/  SYNCS.ARRIVE.TRANS64.RED.A1T0 RZ, [R2+URZ], RZ ;  /* 0x000000ff02ff79a7 */ /* 0x0003ea00081004ff */
[----:B------:R-:W-:Y:S01]  /*4c90*/  IMAD.U32 R6, RZ, RZ, UR7 ;  /* 0x00000007ff067e24 */ /* 0x000fe2000f8e00ff */
[----:B------:R-:W2:Y:S04]  /*4ca0*/  SYNCS.PHASECHK.TRANS64.TRYWAIT P0, [UR4+0x390], R5 ;  /* 0x00039005ff0075a7 */ /* 0x000ea80008001104 */
[----:B------:R-:W-:Y:S01]  /*4cb0*/  PRMT R6, R0, 0x654, R6 ;  /* 0x0000065400067816 */ /* 0x000fe20000000006 */
[----:B-12---:R-:W-:Y:S06]  /*4cc0*/  @!P0 BRA `(.L_x_100) ;  /* 0x0000005000708947 */ /* 0x006fec0003800000 */
.L_x_265:
[----:B------:R-:W-:Y:S01]  /*4cd0*/  ULEA UR8, UR5, UR6, 0x4 ;  /* 0x0000000605087291 */ /* 0x000fe2000f8e20ff */
[----:B------:R-:W-:Y:S01]  /*4ce0*/  SEL R3, R6, R3, !P2 ;  /* 0x0000000306037207 */ /* 0x000fe20005000000 */
[----:B------:R-:W-:Y:S01]  /*4cf0*/  UIADD3 UR9, UPT, UPT, UR4, 0x380, URZ ;  /* 0x0000038004097890 */ /* 0x000fe2000fffe0ff */
[----:B-1----:R-:W-:Y:S01]  /*4d00*/  LEA R2, R11, UR6, 0x3 ;  /* 0x000000060b027c11 */ /* 0x002fe2000f8e18ff */
[----:B------:R-:W-:Y:S01]  /*4d10*/  UIADD3 UR8, UPT, UPT, UR8, 0x410, URZ ;  /* 0x0000041008087890 */ /* 0x000fe2000fffe0ff */
[----:B------:R1:W-:Y:S01]  /*4d20*/  @!P2 SYNCS.ARRIVE.TRANS64.RED RZ, [R3+URZ], R4 ;  /* 0x0000000403ffa9a7 */ /* 0x0003e200080004ff */
[----:B------:R-:W-:Y:S01]  /*4d30*/  UIADD3 UR4, UPT, UPT, UR5, 0x1, URZ ;  /* 0x0000000105047890 */ /* 0x000fe2000fffe0ff */
[----:B------:R-:W-:-:S03]  /*4d40*/  VIADD R8, R8, 0x1 ;  /* 0x0000000108087836 */ /* 0x000fc60000000000 */
[----:B------:R-:W-:Y:S02]  /*4d50*/  UISETP.NE.AND UP0, UPT, UR4, 0x2, UPT ;  /* 0x000000020400788c */ /* 0x000fe4000bf05270 */
[----:B------:R-:W-:Y:S01]  /*4d60*/  ISETP.NE.AND P0, PT, R8, 0x2, PT ;  /* 0x000000020800780c */ /* 0x000fe20003f05270 */
[----:B------:R-:W-:Y:S06]  /*4d70*/  UGETNEXTWORKID.BROADCAST [UR8], [UR9] ;  /* 0x00000000080073ca */ /* 0x000fec0008000100 */
[----:B------:R-:W-:Y:S02]  /*4d80*/  USEL UR7, URZ, 0x1, UP0 ;  /* 0x00000001ff077887 */ /* 0x000fe40008000000 */
[----:B------:R-:W-:-:S04]  /*4d90*/  USEL UR5, UR4, URZ, UP0 ;  /* 0x000000ff04057287 */ /* 0x000fc80008000000 */
[----:B------:R-:W-:Y:S02]  /*4da0*/  LOP3.LUT R12, R12, UR7, RZ, 0x3c, !PT ;  /* 0x000000070c0c7c12 */ /* 0x000fe4000f8e3cff */
[----:B-1----:R-:W-:-:S04]  /*4db0*/  SHF.L.U32 R4, R10, 0x1f, RZ ;  /* 0x0000001f0a047819 */ /* 0x002fc800000006ff */
[----:B------:R-:W1:Y:S02]  /*4dc0*/  SYNCS.PHASECHK.TRANS64.TRYWAIT P1, [R2+URZ+0x380], R4 ;  /* 0x00038004020075a7 */ /* 0x000e6400080211ff */
[----:B-1----:R-:W-:Y:S05]  /*4dd0*/  @!P1 BRA `(.L_x_101) ;  /* 0x0000005000449947 */ /* 0x002fea0003800000 */
.L_x_266:
[C---:B-1----:R-:W-:Y:S01]  /*4de0*/  LEA R4, R11.reuse, UR6, 0x4 ;  /* 0x000000060b047c11 */ /* 0x042fe2000f8e20ff */
[----:B------:R-:W-:Y:S01]  /*4df0*/  VIADD R2, R2, 0x390 ;  /* 0x0000039002027836 */ /* 0x000fe20000000000 */
[----:B------:R-:W-:Y:S01]  /*4e00*/  SEL R8, R8, RZ, P0 ;  /* 0x000000ff08087207 */ /* 0x000fe20000000000 */
[----:B------:R-:W-:-:S03]  /*4e10*/  VIADD R11, R11, 0x1 ;  /* 0x000000010b0b7836 */ /* 0x000fc60000000000 */
[----:B------:R-:W1:Y:S01]  /*4e20*/  LDS.128 R4, [R4+0x410] ;  /* 0x0004100004047984 */ /* 0x000e620000000c00 */
[----:B------:R-:W-:Y:S02]  /*4e30*/  PRMT R2, RZ, 0x654, R2 ;  /* 0x00000654ff027816 */ /* 0x000fe40000000002 */
[C---:B------:R-:W-:Y:S01]  /*4e40*/  ISETP.NE.AND P1, PT, R11.reuse, 0x2, PT ;  /* 0x000000020b00780c */ /* 0x040fe20003f25270 */
[----:B------:R-:W-:Y:S01]  /*4e50*/  @!PT LDS RZ, [RZ] ;  /* 0x00000000fffff984 */ /* 0x000fe20000000800 */
[----:B------:R-:W-:Y:S01]  /*4e60*/  @!PT LDS RZ, [RZ] ;  /* 0x00000000fffff984 */ /* 0x000fe20000000800 */
[----:B------:R-:W-:Y:S01]  /*4e70*/  @!PT LDS RZ, [RZ] ;  /* 0x00000000fffff984 */ /* 0x000fe20000000800 */
[----:B------:R-:W-:Y:S01]  /*4e80*/  @!PT LDS RZ, [RZ] ;  /* 0x00000000fffff984 */ /* 0x000fe20000000800 */
[----:B------:R2:W-:Y:S06]  /*4e90*/  MEMBAR.ALL.CTA ;  /* 0x0000000000007992 */ /* 0x0005ec0000008000 */
[----:B--2---:R-:W2:Y:S01]  /*4ea0*/  FENCE.VIEW.ASYNC.S ;  /* 0x00000000000073c6 */ /* 0x004ea20000000000 */
[----:B------:R-:W-:Y:S01]  /*4eb0*/  SEL R11, R11, RZ, P1 ;  /* 0x000000ff0b0b7207 */ /* 0x000fe20000800000 */
[----:B--2---:R2:W-:Y:S01]  /*4ec0*/  SYNCS.ARRIVE.TRANS64.RED.A1T0 RZ, [R2+URZ], RZ ;  /* 0x000000ff02ff79a7 */ /* 0x0045e200081004ff */
[----:B-1----:R-:W-:-:S02]  /*4ed0*/  LOP3.LUT P3, RZ, R6, 0x1, RZ, 0xc0, !PT ;  /* 0x0000000106ff7812 */ /* 0x002fc4000786c0ff */
[----:B------:R-:W-:-:S04]  /*4ee0*/  SEL R4, RZ, 0x1, P1 ;  /* 0x00000001ff047807 */ /* 0x000fc80000800000 */
[----:B------:R-:W-:Y:S02]  /*4ef0*/  LOP3.LUT R10, R10, R4, RZ, 0x3c, !PT ;  /* 0x000000040a0a7212 */ /* 0x000fe400078e3cff */
[----:B--2---:R-:W-:-:S04]  /*4f00*/  SEL R2, RZ, 0x1, P0 ;  /* 0x00000001ff027807 */ /* 0x004fc80000000000 */
[----:B------:R-:W-:Y:S01]  /*4f10*/  LOP3.LUT R9, R9, R2, RZ, 0x3c, !PT ;  /* 0x0000000209097212 */ /* 0x000fe200078e3cff */
[----:B------:R-:W-:Y:S06]  /*4f20*/  @P3 BRA `(.L_x_102) ;  /* 0xfffffffc002c3947 */ /* 0x000fec000383ffff */
[----:B------:R-:W-:Y:S01]  /*4f30*/  ULEA UR4, UR5, UR6, 0x3 ;  /* 0x0000000605047291 */ /* 0x000fe2000f8e18ff */
[----:B------:R-:W-:-:S08]  /*4f40*/  SHF.L.U32 R2, R12, 0x1f, RZ ;  /* 0x0000001f0c027819 */ /* 0x000fd000000006ff */
[----:B------:R-:W1:Y:S02]  /*4f50*/  SYNCS.PHASECHK.TRANS64 P0, [UR4+0x390], R2 ;  /* 0x00039002ff0075a7 */ /* 0x000e640008001004 */
[----:B-1----:R-:W-:Y:S05]  /*4f60*/  @P0 BRA `(.L_x_103) ;  /* 0x0000000000080947 */ /* 0x002fea0003800000 */
[----:B------:R-:W1:Y:S02]  /*4f70*/  SYNCS.PHASECHK.TRANS64.TRYWAIT P0, [UR4+0x390], R2 ;  /* 0x00039002ff0075a7 */ /* 0x000e640008001104 */
[----:B-1----:R-:W-:Y:S05]  /*4f80*/  @!P0 BRA `(.L_x_104) ;  /* 0x0000004c00ec8947 */ /* 0x002fea0003800000 */
.L_x_103:
[----:B------:R-:W-:-:S04]  /*4f90*/  UIADD3 UR7, UPT, UPT, UR5, 0x1, URZ ;  /* 0x0000000105077890 */ /* 0x000fc8000fffe0ff */
[----:B------:R-:W-:-:S04]  /*4fa0*/  UISETP.NE.AND UP0, UPT, UR7, 0x2, UPT ;  /* 0x000000020700788c */ /* 0x000fc8000bf05270 */
[----:B------:R-:W-:Y:S02]  /*4fb0*/  USEL UR8, URZ, 0x1, UP0 ;  /* 0x00000001ff087887 */ /* 0x000fe40008000000 */
[----:B------:R-:W-:-:S04]  /*4fc0*/  USEL UR7, UR7, URZ, UP0 ;  /* 0x000000ff07077287 */ /* 0x000fc80008000000 */
[----:B------:R-:W-:Y:S01]  /*4fd0*/  ULEA UR7, UR7, UR6, 0x3 ;  /* 0x0000000607077291 */ /* 0x000fe2000f8e18ff */
[----:B-1----:R-:W-:-:S04]  /*4fe0*/  LOP3.LUT R2, R12, UR8, RZ, 0x3c, !PT ;  /* 0x000000080c027c12 */ /* 0x002fc8000f8e3cff */
[----:B------:R-:W-:-:S04]  /*4ff0*/  SHF.L.U32 R0, R2, 0x1f, RZ ;  /* 0x0000001f02007819 */ /* 0x000fc800000006ff */
[----:B------:R-:W1:Y:S02]  /*5000*/  SYNCS.PHASECHK.TRANS64 P0, [UR7+0x390], R0 ;  /* 0x00039000ff0075a7 */ /* 0x000e640008001007 */
[----:B-1----:R-:W-:Y:S05]  /*5010*/  @P0 EXIT ;  /* 0x000000000000094d */ /* 0x002fea0003800000 */
[----:B------:R-:W-:Y:S02]  /*5020*/  SHF.L.U32 R2, R2, 0x1f, RZ ;  /* 0x0000001f02027819 */ /* 0x000fe400000006ff */
[----:B------:R-:W-:-:S07]  /*5030*/  MOV R0, UR7 ;  /* 0x0000000700007c02 */ /* 0x000fce0008000f00 */
.L_x_105:
[----:B-1----:R1:W2:Y:S02]  /*5040*/  SYNCS.PHASECHK.TRANS64.TRYWAIT P0, [R0+URZ+0x390], R2 ;  /* 0x00039002000075a7 */ /* 0x0022a400080011ff */
[----:B--2---:R-:W-:Y:S05]  /*5050*/  @!P0 NANOSLEEP.SYNCS 0x989680 ;  /* 0x009896800000895d */ /* 0x004fea0003900000 */
[----:B------:R-:W2:Y:S02]  /*5060*/  @!P0 SYNCS.PHASECHK.TRANS64 P0, [R0+URZ+0x390], R2 ;  /* 0x00039002000085a7 */ /* 0x000ea400080010ff */
[----:B--2---:R-:W-:Y:S05]  /*5070*/  @P0 EXIT ;  /* 0x000000000000094d */ /* 0x004fea0003800000 */
[----:B------:R-:W-:Y:S05]  /*5080*/  BRA `(.L_x_105) ;  /* 0xfffffffc00ec7947 */ /* 0x000fea000383ffff */
.L_x_98:
[----:B------:R-:W-:Y:S05]  /*5090*/  BRA.U UP4, `(.L_x_106) ;  /* 0x0000000d04807547 */ /* 0x000fea000b800000 */
[----:B------:R-:W-:Y:S01]  /*50a0*/  UMOV UR4, 0x40 ;  /* 0x0000004000047882 */ /* 0x000fe20000000000 */
[----:B------:R-:W-:Y:S01]  /*50b0*/  NOP ;  /* 0x0000000000007918 */ /* 0x000fe20000000000 */
[----:B------:R-:W-:Y:S01]  /*50c0*/  ULEA UR5, UR48, UR4, 0x18 ;  /* 0x0000000430057291 */ /* 0x000fe2000f8ec0ff */
[----:B------:R-:W-:Y:S02]  /*50d0*/  UMOV UR6, 0x400 ;  /* 0x0000040000067882 */ /* 0x000fe40000000000 */
[----:B------:R-:W-:-:S06]  /*50e0*/  ULEA UR6, UR48, UR6, 0x18 ;  /* 0x0000000630067291 */ /* 0x000fcc000f8ec0ff */
[----:B------:R-:W1:Y:S02]  /*50f0*/  LDS.U8 R0, [UR5+0x1c] ;  /* 0x00001c05ff007984 */ /* 0x000e640008000000 */
[----:B-1----:R-:W-:-:S13]  /*5100*/  ISETP.NE.AND P0, PT, R0, RZ, PT ;  /* 0x000000ff0000720c */ /* 0x002fda0003f05270 */
[----:B------:R-:W-:Y:S05]  /*5110*/  @P0 BRA `(.L_x_107) ;  /* 0x0000000000580947 */ /* 0x000fea0003800000 */
[----:B------:R-:W-:-:S13]  /*5120*/  ELECT P0, URZ, PT ;  /* 0x0000000000ff782f */ /* 0x000fda0003800000 */
[----:B------:R-:W-:Y:S05]  /*5130*/  @!P0 BRA `(.L_x_108) ;  /* 0x0000000000608947 */ /* 0x000fea0003800000 */
[----:B------:R-:W-:Y:S01]  /*5140*/  UMOV UR4, 0x10 ;  /* 0x0000001000047882 */ /* 0x000fe20000000000 */
[----:B------:R-:W-:Y:S01]  /*5150*/  HFMA2 R0, -RZ, RZ, 0, 5.9604644775390625e-08 ;  /* 0x00000001ff007431 */ /* 0x000fe200000001ff */
[----:B------:R-:W-:-:S03]  /*5160*/  MOV R3, 0xffff ;  /* 0x0000ffff00037802 */ /* 0x000fc60000000f00 */
[----:B------:R-:W-:Y:S04]  /*5170*/  DEPBAR.LE SB1, 0x36 ;  /* 0x00009d800000791a */ /* 0x000fe80000000000 */
[----:B------:R-:W1:Y:S02]  /*5180*/  UTCATOMSWS.FIND_AND_SET.ALIGN UP0, UR4, UR4 ;  /* 0x00000004000475e3 */ /* 0x000e640008000800 */
[----:B-1----:R-:W-:Y:S01]  /*5190*/  MOV R4, UR4 ;  /* 0x0000000400047c02 */ /* 0x002fe20008000f00 */
[----:B------:R-:W-:Y:S06]  /*51a0*/  BRA.U UP0, `(.L_x_109) ;  /* 0x0000000100187547 */ /* 0x000fec000b800000 */
.L_x_110:
[----:B------:R-:W-:Y:S05]  /*51b0*/  NANOSLEEP 0x64 ;  /* 0x000000640000795d */ /* 0x000fea0003800000 */
[----:B------:R-:W-:-:S05]  /*51c0*/  UMOV UR4, 0x10 ;  /* 0x0000001000047882 */ /* 0x000fca0000000000 */
[----:B------:R-:W-:Y:S04]  /*51d0*/  DEPBAR.LE SB1, 0x36 ;  /* 0x00009d800000791a */ /* 0x000fe80000000000 */
[----:B------:R-:W1:Y:S02]  /*51e0*/  UTCATOMSWS.FIND_AND_SET.ALIGN UP0, UR4, UR4 ;  /* 0x00000004000475e3 */ /* 0x000e640008000800 */
[----:B-1----:R-:W-:Y:S01]  /*51f0*/  MOV R4, UR4 ;  /* 0x0000000400047c02 */ /* 0x002fe20008000f00 */
[----:B------:R-:W-:Y:S05]  /*5200*/  BRA.U !UP0, `(.L_x_110) ;  /* 0xfffffffd08e87547 */ /* 0x000fea000b83ffff */
.L_x_109:
[-C--:B------:R-:W-:Y:S02]  /*5210*/  SHF.L.U32 R3, R3, R4.reuse, RZ ;  /* 0x0000000403037219 */ /* 0x080fe400000006ff */
[----:B------:R-:W-:Y:S01]  /*5220*/  SHF.L.U32 R0, R0, R4, RZ ;  /* 0x0000000400007219 */ /* 0x000fe200000006ff */
[----:B------:R-:W-:Y:S02]  /*5230*/  IMAD.SHL.U32 R4, R4, 0x20, RZ ;  /* 0x0000002004047824 */ /* 0x000fe400078e00ff */
[----:B------:R1:W-:Y:S04]  /*5240*/  ATOMS.OR RZ, [UR5+0x14], R3 ;  /* 0x00001403ffff798c */ /* 0x0003e8000b000005 */
[----:B------:R1:W-:Y:S04]  /*5250*/  ATOMS.OR RZ, [UR5+0x18], R0 ;  /* 0x00001800ffff798c */ /* 0x0003e8000b000005 */
[----:B------:R1:W-:Y:S01]  /*5260*/  STS [UR6+0x430], R4 ;  /* 0x00043004ff007988 */ /* 0x0003e20008000806 */
[----:B------:R-:W-:Y:S05]  /*5270*/  BRA `(.L_x_108) ;  /* 0x0000000000107947 */ /* 0x000fea0003800000 */
.L_x_107:
[----:B------:R-:W-:Y:S02]  /*5280*/  MOV R0, 0xffffffff ;  /* 0xffffffff00007802 */ /* 0x000fe40000000f00 */
[----:B------:R-:W-:-:S03]  /*5290*/  MOV R4, 0x52c0 ;  /* 0x000052c000047802 */ /* 0x000fc60000000f00 */
[----:B------:R1:W-:Y:S04]  /*52a0*/  STS [UR6+0x430], R0 ;  /* 0x00043000ff007988 */ /* 0x0003e80008000806 */
[----:B-1---5:R-:W-:Y:S05]  /*52b0*/  CALL.REL.NOINC `($__internal_1_$__cuda_sm10x_tcgen05_guardrail_trap_phase_invalid_during_alloc) ;  /* 0x00000050006c7944 */ /* 0x022fea0003c00000 */
.L_x_108:
[----:B------:R-:W-:Y:S05]  /*52c0*/  WARPSYNC.ALL ;  /* 0x0000000000007948 */ /* 0x000fea0003800000 */
[----:B------:R-:W2:Y:S01]  /*52d0*/  S2UR UR4, SR_CgaCtaId ;  /* 0x00000000000479c3 */ /* 0x000ea20000008800 */
[----:B------:R-:W-:Y:S01]  /*52e0*/  UMOV UR13, 0x400 ;  /* 0x00000400000d7882 */ /* 0x000fe20000000000 */
[----:B------:R-:W-:-:S06]  /*52f0*/  NOP ;  /* 0x0000000000007918 */ /* 0x000fcc0000000000 */
[----:B------:R-:W-:Y:S06]  /*5300*/  BAR.ARV 0x6, 0xa0 ;  /* 0x0182800000007b1d */ /* 0x000fec0000002000 */
[----:B------:R-:W3:Y:S01]  /*5310*/  LDCU UR5, c[0x0][0x38c] ;  /* 0x00007180ff0577ac */ /* 0x000ee20008000800 */
[----:B------:R-:W-:Y:S01]  /*5320*/  LOP3.LUT R2, R2, 0xffff, RZ, 0xc0, !PT ;  /* 0x0000ffff02027812 */ /* 0x000fe200078ec0ff */
[----:B------:R-:W-:Y:S01]  /*5330*/  IMAD.MOV.U32 R11, RZ, RZ, 0x1 ;  /* 0x00000001ff0b7424 */ /* 0x000fe200078e00ff */
[----:B------:R-:W-:Y:S01]  /*5340*/  CS2R R8, SRZ ;  /* 0x0000000000087805 */ /* 0x000fe2000001ff00 */
[----:B------:R-:W4:Y:S01]  /*5350*/  LDCU UR8, c[0x0][0x38c] ;  /* 0x00007180ff0877ac */ /* 0x000f220008000800 */
[----:B------:R-:W-:Y:S01]  /*5360*/  R2UR UR15, R2 ;  /* 0x00000000020f72ca */ /* 0x000fe200000e0000 */
[----:B------:R-:W-:Y:S01]  /*5370*/  IMAD.MOV.U32 R10, RZ, RZ, RZ ;  /* 0x000000ffff0a7224 */ /* 0x000fe200078e00ff */
[----:B------:R-:W-:Y:S01]  /*5380*/  UMOV UR18, URZ ;  /* 0x000000ff00127c82 */ /* 0x000fe20008000000 */
[----:B------:R-:W-:Y:S01]  /*5390*/  UMOV UR10, URZ ;  /* 0x000000ff000a7c82 */ /* 0x000fe20008000000 */
[----:B--2---:R-:W-:Y:S01]  /*53a0*/  ULEA UR13, UR4, UR13, 0x18 ;  /* 0x0000000d040d7291 */ /* 0x004fe2000f8ec0ff */
[----:B------:R-:W-:Y:S01]  /*53b0*/  UMOV UR20, 0x0 ;  /* 0x0000000000147882 */ /* 0x000fe20000000000 */
[----:B------:R-:W-:-:S02]  /*53c0*/  UMOV UR21, 0x4100010 ;  /* 0x0410001000157882 */ /* 0x000fc40000000000 */
[----:B------:R-:W-:Y:S02]  /*53d0*/  UIADD3 UR6, UPT, UPT, UR13, 0x2800, URZ ;  /* 0x000028000d067890 */ /* 0x000fe4000fffe0ff */
[----:B------:R-:W-:Y:S02]  /*53e0*/  UIADD3 UR7, UPT, UPT, UR13, 0x1d800, URZ ;  /* 0x0001d8000d077890 */ /* 0x000fe4000fffe0ff */
[----:B---3--:R-:W-:Y:S01]  /*53f0*/  UIADD3 UR5, UPT, UPT, UR5, 0x1f, URZ ;  /* 0x0000001f05057890 */ /* 0x008fe2000fffe0ff */
[----:B-1----:R-:W1:Y:S01]  /*5400*/  LDS R0, [UR13+0x430] ;  /* 0x0004300dff007984 */ /* 0x002e620008000800 */
[----:B------:R-:W-:Y:S02]  /*5410*/  USHF.R.U32.HI UR6, URZ, 0x4, UR6 ;  /* 0x00000004ff067899 */ /* 0x000fe40008011606 */
[----:B------:R-:W-:Y:S02]  /*5420*/  USHF.R.S32.HI UR4, URZ, 0x1f, UR5 ;  /* 0x0000001fff047899 */ /* 0x000fe40008011405 */
[----:B------:R-:W-:-:S02]  /*5430*/  ULOP3.LUT UR6, UR6, 0x3fff, URZ, 0xc0, !UPT ;  /* 0x00003fff06067892 */ /* 0x000fc4000f8ec0ff */
[----:B------:R-:W-:Y:S02]  /*5440*/  ULEA.HI UR4, UR4, UR5, URZ, 0x5 ;  /* 0x0000000504047291 */ /* 0x000fe4000f8f28ff */
[----:B------:R-:W-:Y:S02]  /*5450*/  USHF.R.U32.HI UR5, URZ, 0x4, UR7 ;  /* 0x00000004ff057899 */ /* 0x000fe40008011607 */
[----:B------:R-:W-:Y:S02]  /*5460*/  USHF.R.S32.HI UR22, URZ, 0x5, UR4 ;  /* 0x00000005ff167899 */ /* 0x000fe40008011404 */
[----:B------:R-:W-:Y:S02]  /*5470*/  ULOP3.LUT UR5, UR5, 0x3fff, URZ, 0xc0, !UPT ;  /* 0x00003fff05057892 */ /* 0x000fe4000f8ec0ff */
[----:B------:R-:W-:Y:S02]  /*5480*/  UISETP.LT.AND UP0, UPT, UR22, 0x1, UPT ;  /* 0x000000011600788c */ /* 0x000fe4000bf01270 */
[----:B------:R-:W-:-:S02]  /*5490*/  ULOP3.LUT UR16, UR6, 0x10000, URZ, 0xfc, !UPT ;  /* 0x0001000006107892 */ /* 0x000fc4000f8efcff */
[----:B------:R-:W-:Y:S02]  /*54a0*/  USEL UR23, UR22, 0x1, !UP0 ;  /* 0x0000000116177887 */ /* 0x000fe4000c000000 */
[----:B------:R-:W-:Y:S02]  /*54b0*/  ULOP3.LUT UR17, UR5, 0x10000, URZ, 0xfc, !UPT ;  /* 0x0001000005117892 */ /* 0x000fe4000f8efcff */
[----:B------:R-:W-:Y:S02]  /*54c0*/  UIADD3 UR23, UPT, UPT, -UR23, URZ, URZ ;  /* 0x000000ff17177290 */ /* 0x000fe4000fffe1ff */
[----:B----4-:R-:W-:Y:S01]  /*54d0*/  UISETP.GE.AND UP4, UPT, UR8, 0x1, UPT ;  /* 0x000000010800788c */ /* 0x010fe2000bf86270 */
[----:B-1----:R-:W-:-:S15]  /*54e0*/  R2UR UR24, R0 ;  /* 0x00000000001872ca */ /* 0x002fde00000e0000 */
.L_x_117:
[----:B------:R-:W-:Y:S02]  /*54f0*/  LEA R0, R10, UR13, 0x3 ;  /* 0x0000000d0a007c11 */ /* 0x000fe4000f8e18ff */
[----:B------:R-:W-:Y:S02]  /*5500*/  SHF.L.U32 R2, R9, 0x1f, RZ ;  /* 0x0000001f09027819 */ /* 0x000fe400000006ff */
[----:B------:R-:W-:Y:S01]  /*5510*/  PLOP3.LUT P0, PT, PT, PT, UP4, 0x80, 0x8 ;  /* 0x000000000008781c */ /* 0x000fe20003f0f048 */
[----:B------:R-:W-:Y:S01]  /*5520*/  VIADD R3, R0, 0x390 ;  /* 0x0000039000037836 */ /* 0x000fe20000000000 */
[----:B-1----:R-:W1:Y:S02]  /*5530*/  SYNCS.PHASECHK.TRANS64.TRYWAIT P1, [R0+URZ+0x380], R2 ;  /* 0x00038002000075a7 */ /* 0x002e6400080211ff */
[----:B-1-3--:R-:W-:Y:S09]  /*5540*/  @!P1 BRA `(.L_x_111) ;  /* 0x0000004800949947 */ /* 0x00aff20003800000 */
.L_x_268:
[----:B------:R-:W-:Y:S01]  /*5550*/  LEA R4, R10, UR13, 0x4 ;  /* 0x0000000d0a047c11 */ /* 0x000fe2000f8e20ff */
[----:B------:R-:W-:Y:S01]  /*5560*/  @UP4 ULEA UR4, UR10, UR13, 0x3 ;  /* 0x0000000d0a044291 */ /* 0x000fe2000f8e18ff */
[----:B------:R-:W-:Y:S01]  /*5570*/  PLOP3.LUT P2, PT, PT, PT, PT, 0x80, 0x8 ;  /* 0x000000000008781c */ /* 0x000fe20003f4f070 */
[----:B------:R-:W-:Y:S01]  /*5580*/  ULEA UR19, UR18, UR13, 0x3 ;  /* 0x0000000d12137291 */ /* 0x000fe2000f8e18ff */
[----:B------:R-:W-:Y:S02]  /*5590*/  PRMT R3, RZ, 0x654, R3 ;  /* 0x00000654ff037816 */ /* 0x000fe40000000003 */
[----:B------:R-:W2:Y:S01]  /*55a0*/  LDS.128 R4, [R4+0x410] ;  /* 0x0004100004047984 */ /* 0x000ea20000000c00 */
[----:B-1----:R-:W-:Y:S02]  /*55b0*/  @P0 SHF.L.U32 R2, R8, 0x1f, RZ ;  /* 0x0000001f08020819 */ /* 0x002fe400000006ff */
[----:B------:R-:W-:Y:S01]  /*55c0*/  SHF.L.U32 R0, R11, 0x1f, RZ ;  /* 0x0000001f0b007819 */ /* 0x000fe200000006ff */
[----:B------:R-:W-:Y:S01]  /*55d0*/  @!PT LDS RZ, [RZ] ;  /* 0x00000000fffff984 */ /* 0x000fe20000000800 */
[----:B------:R-:W-:Y:S01]  /*55e0*/  @!PT LDS RZ, [RZ] ;  /* 0x00000000fffff984 */ /* 0x000fe20000000800 */
[----:B------:R-:W-:Y:S01]  /*55f0*/  @!PT LDS RZ, [RZ] ;  /* 0x00000000fffff984 */ /* 0x000fe20000000800 */
[----:B------:R-:W-:Y:S01]  /*5600*/  @!PT LDS RZ, [RZ] ;  /* 0x00000000fffff984 */ /* 0x000fe20000000800 */
[----:B------:R1:W-:Y:S06]  /*5610*/  MEMBAR.ALL.CTA ;  /* 0x0000000000007992 */ /* 0x0003ec0000008000 */
[----:B-1----:R-:W1:Y:S02]  /*5620*/  FENCE.VIEW.ASYNC.S ;  /* 0x00000000000073c6 */ /* 0x002e640000000000 */
[----:B-1----:R1:W-:Y:S01]  /*5630*/  SYNCS.ARRIVE.TRANS64.RED.A1T0 RZ, [R3+URZ], RZ ;  /* 0x000000ff03ff79a7 */ /* 0x0023e200081004ff */
[----:B------:R1:W3:Y:S01]  /*5640*/  @P0 SYNCS.PHASECHK.TRANS64.TRYWAIT P2, [UR4], R2 ;  /* 0x00000002ff0005a7 */ /* 0x0002e20008041104 */
[----:B--2---:R-:W-:Y:S01]  /*5650*/  LOP3.LUT P1, RZ, R6, 0x1, RZ, 0xc0, !PT ;  /* 0x0000000106ff7812 */ /* 0x004fe2000782c0ff */
[----:B------:R-:W2:Y:S02]  /*5660*/  SYNCS.PHASECHK.TRANS64.TRYWAIT P0, [UR19+0x3c0], R0 ;  /* 0x0003c000ff0075a7 */ /* 0x000ea40008001113 */
[----:B-123--:R-:W-:Y:S10]  /*5670*/  @!P0 BRA `(.L_x_112) ;  /* 0x00000048005c8947 */ /* 0x00eff40003800000 */
.L_x_270:
[----:B------:R-:W-:Y:S01]  /*5680*/  IADD3 R10, PT, PT, R10, 0x1, RZ ;  /* 0x000000010a0a7810 */ /* 0x000fe20007ffe0ff */
[----:B------:R-:W-:Y:S06]  /*5690*/  BRA.U !UP4, `(.L_x_113) ;  /* 0x000000010ca07547 */ /* 0x000fec000b800000 */
[----:B------:R-:W-:Y:S02]  /*56a0*/  ULEA.HI UR4, UR18, UR18, URZ, 0x1 ;  /* 0x0000001212047291 */ /* 0x000fe4000f8f08ff */
[----:B------:R-:W-:Y:S02]  /*56b0*/  UPLOP3.LUT UP2, UPT, UPT, UPT, UPT, 0x40, 0x4 ;  /* 0x000000000004789c */ /* 0x000fe40003f4e870 */
[----:B------:R-:W-:Y:S02]  /*56c0*/  USHF.L.U32 UR5, UR4, 0x5, URZ ;  /* 0x0000000504057899 */ /* 0x000fe400080006ff */
[----:B------:R-:W-:Y:S02]  /*56d0*/  ULOP3.LUT UR14, UR4, 0xffe, URZ, 0xc0, !UPT ;  /* 0x00000ffe040e7892 */ /* 0x000fe4000f8ec0ff */
[----:B------:R-:W-:Y:S02]  /*56e0*/  ULOP3.LUT UR4, UR5, 0xffffffc0, URZ, 0xc0, !UPT ;  /* 0xffffffc005047892 */ /* 0x000fe4000f8ec0ff */
[----:B------:R-:W-:-:S02]  /*56f0*/  UIADD3 UR14, UPT, UPT, -UR14, UR18, URZ ;  /* 0x000000120e0e7290 */ /* 0x000fc4000fffe1ff */
[----:B------:R-:W-:Y:S01]  /*5700*/  UIADD3 UR4, UPT, UPT, UR24, UR4, URZ ;  /* 0x0000000418047290 */ /* 0x000fe2000fffe0ff */
[----:B------:R-:W-:Y:S01]  /*5710*/  UMOV UR12, UR23 ;  /* 0x00000017000c7c82 */ /* 0x000fe20008000000 */
[----:B------:R-:W-:Y:S02]  /*5720*/  UMOV UR11, UR22 ;  /* 0x00000016000b7c82 */ /* 0x000fe40008000000 */
[----:B------:R-:W-:Y:S01]  /*5730*/  ULEA UR14, UR14, UR4, 0x14 ;  /* 0x000000040e0e7291 */ /* 0x000fe2000f8ea0ff */
[----:B------:R-:W-:-:S11]  /*5740*/  UMOV UR5, UR10 ;  /* 0x0000000a00057c82 */ /* 0x000fd60008000000 */
.L_x_116:
[----:B------:R-:W-:Y:S02]  /*5750*/  UIADD3 UR12, UPT, UPT, UR12, 0x1, URZ ;  /* 0x000000010c0c7890 */ /* 0x000fe4000fffe0ff */
[----:B--2---:R-:W-:Y:S02]  /*5760*/  ULEA UR6, UR5, UR13, 0x3 ;  /* 0x0000000d05067291 */ /* 0x004fe4000f8e18ff */
[----:B------:R-:W-:Y:S01]  /*5770*/  UISETP.NE.AND UP3, UPT, UR12, URZ, UPT ;  /* 0x000000ff0c00728c */ /* 0x000fe2000bf65270 */
[----:B---3--:R-:W-:Y:S10]  /*5780*/  @P2 BRA `(.L_x_114) ;  /* 0x00000000000c2947 */ /* 0x008ff40003800000 */
[----:B-1----:R-:W-:Y:S04]  /*5790*/  SHF.L.U32 R2, R8, 0x1f, RZ ;  /* 0x0000001f08027819 */ /* 0x002fe800000006ff */
[----:B------:R-:W1:Y:S02]  /*57a0*/  SYNCS.PHASECHK.TRANS64.TRYWAIT P0, [UR6], R2 ;  /* 0x00000002ff0075a7 */ /* 0x000e640008001106 */
[----:B-1----:R-:W-:Y:S05]  /*57b0*/  @!P0 BRA `(.L_x_115) ;  /* 0x0000004800248947 */ /* 0x002fea0003800000 */
.L_x_114:
[----:B------:R-:W-:Y:S01]  /*57c0*/  UISETP.NE.AND UP0, UPT, UR11, 0x1, UPT ;  /* 0x000000010b00788c */ /* 0x000fe2000bf05270 */
[----:B------:R-:W-:Y:S01]  /*57d0*/  PLOP3.LUT P2, PT, PT, PT, PT, 0x80, 0x8 ;  /* 0x000000000008781c */ /* 0x000fe20003f4f070 */
[----:B------:R-:W-:Y:S02]  /*57e0*/  UIADD3 UR4, UPT, UPT, UR5, 0x1, URZ ;  /* 0x0000000105047890 */ /* 0x000fe4000fffe0ff */
[----:B------:R-:W-:Y:S02]  /*57f0*/  ULEA UR8, UR5, UR17, 0x7 ;  /* 0x0000001105087291 */ /* 0x000fe4000f8e38ff */
[----:B------:R-:W-:Y:S01]  /*5800*/  UISETP.NE.AND UP1, UPT, UR4, 0x36, UPT ;  /* 0x000000360400788c */ /* 0x000fe2000bf25270 */
[----:B------:R-:W-:Y:S01]  /*5810*/  PLOP3.LUT P0, PT, PT, PT, UP0, 0x80, 0x8 ;  /* 0x000000000008781c */ /* 0x000fe20003f0f008 */
[----:B------:R-:W-:Y:S02]  /*5820*/  UIADD3 UR11, UPT, UPT, UR11, -0x1, URZ ;  /* 0xffffffff0b0b7890 */ /* 0x000fe4000fffe0ff */
[----:B------:R-:W-:Y:S02]  /*5830*/  USEL UR7, URZ, 0x1, UP1 ;  /* 0x00000001ff077887 */ /* 0x000fe40008800000 */
[----:B------:R-:W-:Y:S01]  /*5840*/  USEL UR10, UR4, URZ, UP1 ;  /* 0x000000ff040a7287 */ /* 0x000fe20008800000 */
[----:B------:R-:W-:Y:S03]  /*5850*/  UMOV UR9, 0xc0004010 ;  /* 0xc000401000097882 */ /* 0x000fe60000000000 */
[----:B------:R-:W-:Y:S01]  /*5860*/  @UP0 ULEA UR4, UR10, UR13, 0x3 ;  /* 0x0000000d0a040291 */ /* 0x000fe2000f8e18ff */
[----:B------:R-:W-:Y:S01]  /*5870*/  LOP3.LUT R8, R8, UR7, RZ, 0x3c, !PT ;  /* 0x0000000708087c12 */ /* 0x000fe2000f8e3cff */
[----:B------:R-:W-:Y:S03]  /*5880*/  UMOV UR7, 0xc0004010 ;  /* 0xc000401000077882 */ /* 0x000fe60000000000 */
[----:B-1----:R-:W-:Y:S04]  /*5890*/  @P0 SHF.L.U32 R0, R8, 0x1f, RZ ;  /* 0x0000001f08000819 */ /* 0x002fe800000006ff */
[----:B------:R2:W3:Y:S01]  /*58a0*/  @P0 SYNCS.PHASECHK.TRANS64.TRYWAIT P2, [UR4], R0 ;  /* 0x00000000ff0005a7 */ /* 0x0004e20008041104 */
[----:B------:R-:W-:Y:S02]  /*58b0*/  UIADD3 UR4, UPT, UPT, UR6, 0x1b0, URZ ;  /* 0x000001b006047890 */ /* 0x000fe4000fffe0ff */
[----:B------:R-:W-:Y:S03]  /*58c0*/  ULEA UR6, UR5, UR16, 0x7 ;  /* 0x0000001005067291 */ /* 0x000fe6000f8e38ff */
[----:B------:R-:W-:Y:S06]  /*58d0*/  UMOV UR5, UR10 ;  /* 0x0000000a00057c82 */ /* 0x000fec0008000000 */
[----:B------:R2:W-:Y:S01]  /*58e0*/  UTCQMMA gdesc[UR6], gdesc[UR8], tmem[UR14], tmem[UR20], idesc[UR21], UP2 ;  /* 0x00ff1408060075ea */ /* 0x0005e2000900030e */
[----:B------:R-:W-:Y:S01]  /*58f0*/  UPLOP3.LUT UP2, UPT, UPT, UPT, UPT, 0x80, 0x8 ;  /* 0x000000000008789c */ /* 0x000fe20003f4f070 */
[----:B------:R2:W-:Y:S01]  /*5900*/  UTCBAR.MULTICAST [UR4], URZ, UR15 ;  /* 0x000000ff040073e9 */ /* 0x0005e2000800080f */
[----:B------:R-:W-:Y:S09]  /*5910*/  BRA.U UP3, `(.L_x_116) ;  /* 0xfffffffd038c7547 */ /* 0x000ff2000b83ffff */
.L_x_113:
[----:B--2---:R-:W-:Y:S01]  /*5920*/  UIADD3 UR4, UPT, UPT, UR18, 0x1, URZ ;  /* 0x0000000112047890 */ /* 0x004fe2000fffe0ff */
[C---:B------:R-:W-:Y:S01]  /*5930*/  ISETP.NE.AND P0, PT, R10.reuse, 0x2, PT ;  /* 0x000000020a00780c */ /* 0x040fe20003f05270 */
[----:B------:R-:W-:Y:S02]  /*5940*/  UIADD3 UR5, UPT, UPT, UR19, 0x3a0, URZ ;  /* 0x000003a013057890 */ /* 0x000fe4000fffe0ff */
[----:B------:R-:W-:Y:S01]  /*5950*/  UISETP.NE.AND UP0, UPT, UR4, 0x4, UPT ;  /* 0x000000040400788c */ /* 0x000fe2000bf05270 */
[----:B-1----:R-:W-:Y:S02]  /*5960*/  SEL R0, RZ, 0x1, P0 ;  /* 0x00000001ff007807 */ /* 0x002fe40000000000 */
[----:B------:R-:W-:Y:S01]  /*5970*/  SEL R10, R10, RZ, P0 ;  /* 0x000000ff0a0a7207 */ /* 0x000fe20000000000 */
[----:B------:R-:W-:Y:S01]  /*5980*/  USEL UR6, URZ, 0x1, UP0 ;  /* 0x00000001ff067887 */ /* 0x000fe20008000000 */
[----:B------:R-:W-:Y:S01]  /*5990*/  LOP3.LUT R9, R9, R0, RZ, 0x3c, !PT ;  /* 0x0000000009097212 */ /* 0x000fe200078e3cff */
[----:B------:R-:W-:Y:S01]  /*59a0*/  USEL UR18, UR4, URZ, UP0 ;  /* 0x000000ff04127287 */ /* 0x000fe20008000000 */
[----:B------:R1:W-:Y:S03]  /*59b0*/  UTCBAR [UR5], URZ ;  /* 0x000000ff050073e9 */ /* 0x0003e600080000ff */
[----:B------:R-:W-:Y:S01]  /*59c0*/  LOP3.LUT R11, R11, UR6, RZ, 0x3c, !PT ;  /* 0x000000060b0b7c12 */ /* 0x000fe2000f8e3cff */
[----:B------:R-:W-:Y:S07]  /*59d0*/  @P1 BRA `(.L_x_117) ;  /* 0xfffffff800c41947 */ /* 0x000fee000383ffff */
[----:B------:R-:W2:Y:S01]  /*59e0*/  S2UR UR8, SR_CgaCtaId ;  /* 0x00000000000879c3 */ /* 0x000ea20000008800 */
[----:B------:R-:W-:Y:S01]  /*59f0*/  ELECT P0, URZ, PT ;  /* 0x0000000000ff782f */ /* 0x000fe20003800000 */
[----:B------:R-:W-:Y:S01]  /*5a00*/  IMAD.MOV.U32 R0, RZ, RZ, 0x1 ;  /* 0x00000001ff007424 */ /* 0x000fe200078e00ff */
[----:B------:R-:W-:Y:S01]  /*5a10*/  UIADD3 UR13, UPT, UPT, UR13, 0x3c0, URZ ;  /* 0x000003c00d0d7890 */ /* 0x000fe2000fffe0ff */
[----:B------:R-:W-:Y:S01]  /*5a20*/  SHF.L.U32 R2, R11, 0x1f, RZ ;  /* 0x0000001f0b027819 */ /* 0x000fe200000006ff */
[----:B------:R-:W-:-:S03]  /*5a30*/  UMOV UR4, 0x40 ;  /* 0x0000004000047882 */ /* 0x000fc60000000000 */
[----:B------:R-:W-:Y:S01]  /*5a40*/  UVIRTCOUNT.DEALLOC.SMPOOL 0x80 ;  /* 0x000000800000784c */ /* 0x000fe20000000000 */
[----:B--2---:R-:W-:Y:S02]  /*5a50*/  ULEA UR8, UR8, UR4, 0x18 ;  /* 0x0000000408087291 */ /* 0x004fe4000f8ec0ff */
[----:B------:R-:W-:-:S07]  /*5a60*/  ULEA UR4, UR18, UR13, 0x3 ;  /* 0x0000000d12047291 */ /* 0x000fce000f8e18ff */
[----:B------:R2:W-:Y:S02]  /*5a70*/  @P0 STS.U8 [UR8+0x1c], R0 ;  /* 0x00001c00ff000988 */ /* 0x0005e40008000008 */
[----:B------:R-:W4:Y:S02]  /*5a80*/  SYNCS.PHASECHK.TRANS64.TRYWAIT P0, [UR4], R2 ;  /* 0x00000002ff0075a7 */ /* 0x000f240008001104 */
[----:B--2-4-:R-:W-:Y:S05]  /*5a90*/  @!P0 BRA `(.L_x_118) ;  /* 0x0000004400848947 */ /* 0x014fea0003800000 */
.L_x_273:
[----:B------:R-:W-:-:S04]  /*5aa0*/  UIADD3 UR4, UPT, UPT, UR18, 0x1, URZ ;  /* 0x0000000112047890 */ /* 0x000fc8000fffe0ff */
[----:B------:R-:W-:-:S04]  /*5ab0*/  UISETP.NE.AND UP0, UPT, UR4, 0x4, UPT ;  /* 0x000000040400788c */ /* 0x000fc8000bf05270 */
[----:B------:R-:W-:Y:S02]  /*5ac0*/  USEL UR6, URZ, 0x1, UP0 ;  /* 0x00000001ff067887 */ /* 0x000fe40008000000 */
[----:B------:R-:W-:-:S04]  /*5ad0*/  USEL UR4, UR4, URZ, UP0 ;  /* 0x000000ff04047287 */ /* 0x000fc80008000000 */
[----:B-1----:R-:W-:Y:S01]  /*5ae0*/  ULEA UR5, UR4, UR13, 0x3 ;  /* 0x0000000d04057291 */ /* 0x002fe2000f8e18ff */
[----:B--2---:R-:W-:-:S04]  /*5af0*/  LOP3.LUT R2, R11, UR6, RZ, 0x3c, !PT ;  /* 0x000000060b027c12 */ /* 0x004fc8000f8e3cff */
[----:B------:R-:W-:-:S04]  /*5b00*/  SHF.L.U32 R3, R2, 0x1f, RZ ;  /* 0x0000001f02037819 */ /* 0x000fc800000006ff */
[----:B------:R-:W1:Y:S02]  /*5b10*/  SYNCS.PHASECHK.TRANS64.TRYWAIT P0, [UR5], R3 ;  /* 0x00000003ff0075a7 */ /* 0x000e640008001105 */
[----:B-1----:R-:W-:Y:S05]  /*5b20*/  @!P0 BRA `(.L_x_119) ;  /* 0x0000004400788947 */ /* 0x002fea0003800000 */
.L_x_275:
        /* <DEDUP_REMOVED lines=9> */
.L_x_277:
[----:B------:R-:W-:-:S04]  /*5bc0*/  UIADD3 UR4, UPT, UPT, UR4, 0x1, URZ ;  /* 0x0000000104047890 */ /* 0x000fc8000fffe0ff */
[----:B------:R-:W-:-:S04]  /*5bd0*/  UISETP.NE.AND UP0, UPT, UR4, 0x4, UPT ;  /* 0x000000040400788c */ /* 0x000fc8000bf05270 */
[----:B------:R-:W-:Y:S02]  /*5be0*/  USEL UR5, URZ, 0x1, UP0 ;  /* 0x00000001ff057887 */ /* 0x000fe40008000000 */
[----:B------:R-:W-:-:S04]  /*5bf0*/  USEL UR4, UR4, URZ, UP0 ;  /* 0x000000ff04047287 */ /* 0x000fc80008000000 */
[----:B------:R-:W-:Y:S01]  /*5c00*/  ULEA UR4, UR4, UR13, 0x3 ;  /* 0x0000000d04047291 */ /* 0x000fe2000f8e18ff */
[----:B------:R-:W-:-:S04]  /*5c10*/  LOP3.LUT R2, R2, UR5, RZ, 0x3c, !PT ;  /* 0x0000000502027c12 */ /* 0x000fc8000f8e3cff */
[----:B------:R-:W-:-:S04]  /*5c20*/  SHF.L.U32 R2, R2, 0x1f, RZ ;  /* 0x0000001f02027819 */ /* 0x000fc800000006ff */
[----:B------:R-:W2:Y:S02]  /*5c30*/  SYNCS.PHASECHK.TRANS64.TRYWAIT P0, [UR4], R2 ;  /* 0x00000002ff0075a7 */ /* 0x000ea40008001104 */
[----:B--2---:R-:W-:Y:S05]  /*5c40*/  @!P0 BRA `(.L_x_121) ;  /* 0x0000004400608947 */ /* 0x004fea0003800000 */
.L_x_279:
[----:B------:R-:W-:Y:S01]  /*5c50*/  NOP ;  /* 0x0000000000007918 */ /* 0x000fe20000000000 */
[----:B-1----:R-:W1:Y:S01]  /*5c60*/  LDS R0, [UR8+0x14] ;  /* 0x00001408ff007984 */ /* 0x002e620008000800 */
[----:B------:R-:W-:Y:S01]  /*5c70*/  ULOP3.LUT UR4, UR24, 0xffff, URZ, 0xc0, !UPT ;  /* 0x0000ffff18047892 */ /* 0x000fe2000f8ec0ff */
[----:B------:R-:W-:Y:S01]  /*5c80*/  UMOV UR5, 0xffff ;  /* 0x0000ffff00057882 */ /* 0x000fe20000000000 */
[----:B------:R-:W-:Y:S02]  /*5c90*/  UMOV UR6, 0x1 ;  /* 0x0000000100067882 */ /* 0x000fe40000000000 */
[----:B------:R-:W-:-:S04]  /*5ca0*/  USHF.R.U32.HI UR4, URZ, 0x5, UR4 ;  /* 0x00000005ff047899 */ /* 0x000fc80008011604 */
[----:B------:R-:W-:Y:S02]  /*5cb0*/  USHF.L.U32 UR5, UR5, UR4, URZ ;  /* 0x0000000405057299 */ /* 0x000fe400080006ff */
[----:B------:R-:W-:-:S04]  /*5cc0*/  USHF.L.U32 UR4, UR6, UR4, URZ ;  /* 0x0000000406047299 */ /* 0x000fc800080006ff */
[----:B-1----:R-:W-:-:S04]  /*5cd0*/  LOP3.LUT R0, R0, UR5, RZ, 0xc0, !PT ;  /* 0x0000000500007c12 */ /* 0x002fc8000f8ec0ff */
[----:B------:R-:W-:-:S13]  /*5ce0*/  ISETP.NE.AND P0, PT, R0, UR5, PT ;  /* 0x0000000500007c0c */ /* 0x000fda000bf05270 */
[----:B------:R-:W-:Y:S05]  /*5cf0*/  @P0 BRA `(.L_x_122) ;  /* 0x0000000000580947 */ /* 0x000fea0003800000 */
[----:B------:R-:W1:Y:S02]  /*5d00*/  LDS R0, [UR8+0x18] ;  /* 0x00001808ff007984 */ /* 0x000e640008000800 */
[----:B-1----:R-:W-:-:S04]  /*5d10*/  LOP3.LUT R0, R0, UR4, RZ, 0xc0, !PT ;  /* 0x0000000400007c12 */ /* 0x002fc8000f8ec0ff */
[----:B------:R-:W-:-:S13]  /*5d20*/  ISETP.NE.AND P0, PT, R0, UR4, PT ;  /* 0x0000000400007c0c */ /* 0x000fda000bf05270 */
[----:B------:R-:W-:Y:S05]  /*5d30*/  @P0 BRA `(.L_x_123) ;  /* 0x00000000003c0947 */ /* 0x000fea0003800000 */
[----:B------:R-:W1:Y:S01]  /*5d40*/  S2R R2, SR_LANEID ;  /* 0x0000000000027919 */ /* 0x000e620000000000 */
[----:B------:R-:W-:-:S06]  /*5d50*/  ULOP3.LUT UR5, URZ, UR5, URZ, 0x33, !UPT ;  /* 0x00000005ff057292 */ /* 0x000fcc000f8e33ff */
[----:B------:R-:W-:-:S04]  /*5d60*/  IMAD.U32 R0, RZ, RZ, UR5 ;  /* 0x00000005ff007e24 */ /* 0x000fc8000f8e00ff */
[----:B------:R2:W4:Y:S02]  /*5d70*/  REDUX UR7, R0 ;  /* 0x00000000000773c4 */ /* 0x0005240000000000 */
[----:B------:R1:W-:Y:S01]  /*5d80*/  UTCATOMSWS.AND URZ, UR5 ;  /* 0x0000000500ff79e3 */ /* 0x0003e20008000000 */
[----:B--2---:R-:W-:Y:S01]  /*5d90*/  LOP3.LUT R0, RZ, UR4, RZ, 0x33, !PT ;  /* 0x00000004ff007c12 */ /* 0x004fe2000f8e33ff */
[----:B------:R-:W-:Y:S02]  /*5da0*/  VOTEU.ANY UR4, UPT, PT ;  /* 0x0000000000047886 */ /* 0x000fe400038e0100 */
[----:B------:R-:W-:Y:S02]  /*5db0*/  UFLO.U32 UR4, UR4 ;  /* 0x00000004000472bd */ /* 0x000fe400080e0000 */
[----:B------:R-:W2:Y:S04]  /*5dc0*/  REDUX UR6, R0 ;  /* 0x00000000000673c4 */ /* 0x000ea80000000000 */
[----:B-1----:R-:W-:-:S02]  /*5dd0*/  ISETP.EQ.U32.AND P0, PT, R2, UR4, PT ;  /* 0x0000000402007c0c */ /* 0x002fc4000bf02070 */
[----:B----4-:R-:W-:-:S11]  /*5de0*/  MOV R2, UR7 ;  /* 0x0000000700027c02 */ /* 0x010fd60008000f00 */
[----:B------:R1:W-:Y:S01]  /*5df0*/  @P0 ATOMS.AND RZ, [UR8+0x14], R2 ;  /* 0x00001402ffff098c */ /* 0x0003e2000a800008 */
[----:B--2---:R-:W-:-:S05]  /*5e00*/  IMAD.U32 R0, RZ, RZ, UR6 ;  /* 0x00000006ff007e24 */ /* 0x004fca000f8e00ff */
[----:B------:R1:W-:Y:S01]  /*5e10*/  @P0 ATOMS.AND RZ, [UR8+0x18], R0 ;  /* 0x00001800ffff098c */ /* 0x0003e2000a800008 */
[----:B------:R-:W-:Y:S05]  /*5e20*/  BRA `(.L_x_124) ;  /* 0x0000000000147947 */ /* 0x000fea0003800000 */
.L_x_123:
[----:B------:R-:W-:Y:S02]  /*5e30*/  MOV R2, 0x5e50 ;  /* 0x00005e5000027802 */ /* 0x000fe40000000f00 */
[----:B---3-5:R-:W-:Y:S05]  /*5e40*/  CALL.REL.NOINC `($__internal_0_$__cuda_sm10x_tcgen05_guardrail_trap_col_being_dealloced_not_returned_by_alloc) ;  /* 0x00000044007c7944 */ /* 0x028fea0003c00000 */
[----:B------:R-:W-:Y:S05]  /*5e50*/  BRA `(.L_x_124) ;  /* 0x0000000000087947 */ /* 0x000fea0003800000 */
.L_x_122:
[----:B------:R-:W-:Y:S02]  /*5e60*/  MOV R2, 0x5e80 ;  /* 0x00005e8000027802 */ /* 0x000fe40000000f00 */
[----:B---3-5:R-:W-:Y:S05]  /*5e70*/  CALL.REL.NOINC `($__internal_2_$__cuda_sm10x_tcgen05_guardrail_trap_unallocated_columns_being_dealloced) ;  /* 0x0000004400887944 */ /* 0x028fea0003c00000 */
.L_x_124:
[----:B------:R-:W-:Y:S01]  /*5e80*/  NOP ;  /* 0x0000000000007918 */ /* 0x000fe20000000000 */
[----:B------:R-:W-:Y:S05]  /*5e90*/  EXIT ;  /* 0x000000000000794d */ /* 0x000fea0003800000 */
.L_x_106:
[----:B------:R-:W-:-:S09]  /*5ea0*/  UISETP.NE.OR UP0, UPT, UR22, 0x3, !UP3 ;  /* 0x000000031600788c */ /* 0x000fd2000df05670 */
[----:B------:R-:W-:Y:S05]  /*5eb0*/  BRA.U UP0, `(.L_x_125) ;  /* 0x0000000d00087547 */ /* 0x000fea000b800000 */
[----:B------:R-:W1:Y:S01]  /*5ec0*/  LDCU UR26, c[0x0][0x370] ;  /* 0x00006e00ff1a77ac */ /* 0x000e620008000800 */
[----:B------:R-:W2:Y:S01]  /*5ed0*/  LDC.64 R16, c[0x0][0x348] ;  /* 0x0000d200ff107b82 */ /* 0x000ea20000000a00 */
[----:B------:R-:W-:Y:S02]  /*5ee0*/  HFMA2 R13, -RZ, RZ, 0, 0 ;  /* 0x00000000ff0d7431 */ /* 0x000fe400000001ff */
[----:B------:R-:W-:Y:S01]  /*5ef0*/  IMAD.MOV.U32 R15, RZ, RZ, 0x1 ;  /* 0x00000001ff0f7424 */ /* 0x000fe200078e00ff */
[----:B------:R-:W1:Y:S01]  /*5f00*/  LDCU.128 UR28, c[0x0][0xb10] ;  /* 0x00016200ff1c77ac */ /* 0x000e620008000c00 */
[----:B------:R-:W-:Y:S01]  /*5f10*/  IMAD.MOV.U32 R14, RZ, RZ, RZ ;  /* 0x000000ffff0e7224 */ /* 0x000fe200078e00ff */
[----:B------:R-:W-:Y:S01]  /*5f20*/  MOV R7, 0x1000 ;  /* 0x0000100000077802 */ /* 0x000fe20000000f00 */
[----:B------:R-:W3:Y:S01]  /*5f30*/  LDCU UR25, c[0x0][0x374] ;  /* 0x00006e80ff1977ac */ /* 0x000ee20008000800 */
[----:B------:R-:W4:Y:S01]  /*5f40*/  LDC.64 R2, c[0x0][0x888] ;  /* 0x00022200ff027b82 */ /* 0x000f220000000a00 */
[----:B------:R-:W3:Y:S01]  /*5f50*/  LDCU UR16, c[0x0][0xb0c] ;  /* 0x00016180ff1077ac */ /* 0x000ee20008000800 */
[----:B------:R-:W2:Y:S06]  /*5f60*/  LDCU UR35, c[0x0][0xb20] ;  /* 0x00016400ff2377ac */ /* 0x000eac0008000800 */
[----:B------:R-:W4:Y:S01]  /*5f70*/  LDC.64 R4, c[0x0][0x890] ;  /* 0x00022400ff047b82 */ /* 0x000f220000000a00 */
[----:B------:R-:W2:Y:S01]  /*5f80*/  LDCU UR4, c[0x0][0xb30] ;  /* 0x00016600ff0477ac */ /* 0x000ea20008000800 */
[----:B------:R-:W-:Y:S01]  /*5f90*/  UMOV UR17, 0x400 ;  /* 0x0000040000117882 */ /* 0x000fe20000000000 */
[----:B-1----:R-:W-:-:S02]  /*5fa0*/  UIMAD.WIDE.U32 UR32, UR26, UR28, URZ ;  /* 0x0000001c1a2072a5 */ /* 0x002fc4000f8e00ff */
[----:B---3--:R-:W-:Y:S02]  /*5fb0*/  UIMAD.WIDE.U32 UR6, UR25, UR31, URZ ;  /* 0x0000001f190672a5 */ /* 0x008fe4000f8e00ff */
[----:B------:R-:W-:Y:S02]  /*5fc0*/  ULEA UR17, UR48, UR17, 0x18 ;  /* 0x0000001130117291 */ /* 0x000fe4000f8ec0ff */
[----:B------:R-:W-:Y:S02]  /*5fd0*/  UPLOP3.LUT UP3, UPT, UPT, UPT, UPT, 0x40, 0x4 ;  /* 0x000000000004789c */ /* 0x000fe40003f6e870 */
[----:B------:R-:W-:Y:S01]  /*5fe0*/  UIADD3 UR5, UPT, UPT, UR17, 0x360, URZ ;  /* 0x0000036011057890 */ /* 0x000fe2000fffe0ff */
[----:B------:R-:W-:Y:S01]  /*5ff0*/  UMOV UR32, UR33 ;  /* 0x0000002100207c82 */ /* 0x000fe20008000000 */
[----:B------:R-:W-:Y:S01]  /*6000*/  UMOV UR27, UR7 ;  /* 0x00000007001b7c82 */ /* 0x000fe20008000000 */
[----:B------:R-:W-:Y:S02]  /*6010*/  UISETP.GE.AND UP0, UPT, UR40, 0x1, UPT ;  /* 0x000000012800788c */ /* 0x000fe4000bf06270 */
[----:B------:R-:W-:Y:S01]  /*6020*/  UISETP.NE.AND UP4, UPT, UR40, 0x1, UPT ;  /* 0x000000012800788c */ /* 0x000fe2000bf85270 */
[----:B------:R-:W1:Y:S01]  /*6030*/  LDCU.64 UR14, c[0x0][0xb28] ;  /* 0x00016500ff0e77ac */ /* 0x000e620008000a00 */
[----:B------:R-:W-:-:S02]  /*6040*/  UISETP.NE.AND UP6, UPT, UR16, 0x1, UPT ;  /* 0x000000011000788c */ /* 0x000fc4000bfc5270 */
[----:B------:R-:W-:Y:S02]  /*6050*/  UISETP.NE.AND UP5, UPT, UR30, 0x1, UPT ;  /* 0x000000011e00788c */ /* 0x000fe4000bfa5270 */
[----:B------:R-:W-:Y:S02]  /*6060*/  UPRMT UR48, UR48, 0x654, UR5 ;  /* 0x0000065430307896 */ /* 0x000fe40008000005 */
[----:B------:R-:W-:Y:S02]  /*6070*/  USHF.R.U32.HI UR32, URZ, UR29, UR32 ;  /* 0x0000001dff207299 */ /* 0x000fe40008011620 */
[----:B--2---:R-:W-:Y:S02]  /*6080*/  USHF.R.U32.HI UR27, URZ, UR35, UR27 ;  /* 0x00000023ff1b7299 */ /* 0x004fe4000801161b */
[----:B------:R-:W-:-:S11]  /*6090*/  UISETP.NE.AND UP2, UPT, UR4, 0x1, UPT ;  /* 0x000000010400788c */ /* 0x000fd6000bf45270 */
.L_x_133:
[C---:B------:R-:W-:Y:S02]  /*60a0*/  LEA R12, R14.reuse, UR17, 0x3 ;  /* 0x000000110e0c7c11 */ /* 0x040fe4000f8e18ff */
[----:B------:R-:W-:Y:S02]  /*60b0*/  SHF.L.U32 R0, R13, 0x1f, RZ ;  /* 0x0000001f0d007819 */ /* 0x000fe400000006ff */
[----:B------:R-:W-:Y:S02]  /*60c0*/  LEA R8, R14, UR17, 0x4 ;  /* 0x000000110e087c11 */ /* 0x000fe4000f8e20ff */
[----:B--2---:R-:W2:Y:S02]  /*60d0*/  SYNCS.PHASECHK.TRANS64.TRYWAIT P0, [R12+URZ+0x380], R0 ;  /* 0x000380000c0075a7 */ /* 0x004ea400080011ff */
[----:B--2---:R-:W-:Y:S05]  /*60e0*/  @!P0 BRA `(.L_x_126) ;  /* 0x0000004000508947 */ /* 0x004fea0003800000 */
.L_x_280:
[----:B------:R-:W3:Y:S01]  /*60f0*/  LDS.128 R8, [R8+0x410] ;  /* 0x0004100008087984 */ /* 0x000ee20000000c00 */
[----:B------:R-:W-:Y:S01]  /*6100*/  UISETP.GE.AND UP0, UPT, UR40, 0x1, UPT ;  /* 0x000000012800788c */ /* 0x000fe2000bf06270 */
[----:B------:R-:W-:Y:S01]  /*6110*/  @!PT LDS RZ, [RZ] ;  /* 0x00000000fffff984 */ /* 0x000fe20000000800 */
[----:B------:R-:W-:Y:S01]  /*6120*/  @!PT LDS RZ, [RZ] ;  /* 0x00000000fffff984 */ /* 0x000fe20000000800 */
[----:B------:R-:W-:Y:S01]  /*6130*/  @!PT LDS RZ, [RZ] ;  /* 0x00000000fffff984 */ /* 0x000fe20000000800 */
[----:B------:R-:W-:Y:S01]  /*6140*/  @!PT LDS RZ, [RZ] ;  /* 0x00000000fffff984 */ /* 0x000fe20000000800 */
[----:B------:R1:W-:Y:S06]  /*6150*/  MEMBAR.ALL.CTA ;  /* 0x0000000000007992 */ /* 0x0003ec0000008000 */
[----:B-1----:R-:W1:Y:S01]  /*6160*/  FENCE.VIEW.ASYNC.S ;  /* 0x00000000000073c6 */ /* 0x002e620000000000 */
[----:B---3--:R-:W-:Y:S11]  /*6170*/  LOP3.LUT P0, RZ, R10, 0x1, RZ, 0xc0, !PT ;  /* 0x000000010aff7812 */ /* 0x008ff6000780c0ff */
[----:B------:R-:W-:Y:S02]  /*6180*/  @!UPT UIADD3 URZ, UPT, UPT, URZ, URZ, URZ ;  /* 0x000000fffffff290 */ /* 0x000fe4000fffe0ff */
[----:B-1----:R-:W-:Y:S01]  /*6190*/  VOTEU.ANY UP1, P0 ;  /* 0x0000000000ff7886 */ /* 0x002fe20000020100 */
[----:B------:R-:W-:Y:S11]  /*61a0*/  PLOP3.LUT P0, PT, PT, PT, UP1, 0x80, 0x8 ;  /* 0x000000000008781c */ /* 0x000ff60003f0f018 */
[----:B------:R-:W-:Y:S02]  /*61b0*/  @!UPT UIADD3 URZ, UPT, UPT, URZ, URZ, URZ ;  /* 0x000000fffffff290 */ /* 0x000fe4000fffe0ff */
[----:B--2---:R-:W-:Y:S02]  /*61c0*/  @P0 SHF.R.U32.HI R0, RZ, 0x10, R9 ;  /* 0x00000010ff000819 */ /* 0x004fe40000011609 */
[----:B------:R-:W-:Y:S02]  /*61d0*/  @P0 MOV R6, R8 ;  /* 0x0000000800060202 */ /* 0x000fe40000000f00 */
[----:B------:R-:W-:Y:S01]  /*61e0*/  @P0 R2UR UR4, R0 ;  /* 0x00000000000402ca */ /* 0x000fe200000e0000 */
[----:B------:R-:W-:Y:S01]  /*61f0*/  VIADD R0, R12, 0x390 ;  /* 0x000003900c007836 */ /* 0x000fe20000000000 */
[----:B------:R-:W-:Y:S02]  /*6200*/  @P0 LOP3.LUT R8, R9, 0xffff, RZ, 0xc0, !PT ;  /* 0x0000ffff09080812 */ /* 0x000fe400078ec0ff */
[----:B------:R-:W-:Y:S02]  /*6210*/  @P0 R2UR UR6, R6 ;  /* 0x00000000060602ca */ /* 0x000fe400000e0000 */
[----:B------:R-:W-:Y:S02]  /*6220*/  PRMT R0, RZ, 0x654, R0 ;  /* 0x00000654ff007816 */ /* 0x000fe40000000000 */
[----:B------:R-:W-:Y:S02]  /*6230*/  @P0 R2UR UR5, R8 ;  /* 0x00000000080502ca */ /* 0x000fe400000e0000 */
[----:B------:R1:W-:Y:S03]  /*6240*/  SYNCS.ARRIVE.TRANS64.RED.A1T0 RZ, [R0+URZ], RZ ;  /* 0x000000ff00ff79a7 */ /* 0x0003e600081004ff */
[----:B------:R-:W-:Y:S04]  /*6250*/  @UP1 UMOV UR24, UR4 ;  /* 0x0000000400181c82 */ /* 0x000fe80008000000 */
[----:B------:R-:W-:Y:S04]  /*6260*/  @UP1 UMOV UR13, UR6 ;  /* 0x00000006000d1c82 */ /* 0x000fe80008000000 */
[----:B------:R-:W-:Y:S01]  /*6270*/  @UP1 UMOV UR7, UR5 ;  /* 0x0000000500071c82 */ /* 0x000fe20008000000 */
[----:B------:R-:W-:Y:S05]  /*6280*/  BRA.U !UP0, `(.L_x_127) ;  /* 0x0000000108a47547 */ /* 0x000fea000b800000 */
[----:B------:R-:W-:Y:S02]  /*6290*/  UIMAD.WIDE.U32 UR10, UR7, UR31, URZ ;  /* 0x0000001f070a72a5 */ /* 0x000fe4000f8e00ff */
[----:B------:R-:W-:Y:S02]  /*62a0*/  UIMAD.WIDE.U32 UR18, UR13, UR28, URZ ;  /* 0x0000001c0d1272a5 */ /* 0x000fe4000f8e00ff */
[----:B------:R-:W-:Y:S02]  /*62b0*/  USEL UR4, UR25, UR27, !UP5 ;  /* 0x0000001b19047287 */ /* 0x000fe4000e800000 */
[----:B------:R-:W-:Y:S02]  /*62c0*/  USEL UR8, UR26, UR32, !UP6 ;  /* 0x000000201a087287 */ /* 0x000fe4000f000000 */
[----:B------:R-:W-:Y:S02]  /*62d0*/  UIMAD.WIDE.U32 UR20, UR4, UR14, URZ ;  /* 0x0000000e041472a5 */ /* 0x000fe4000f8e00ff */
[----:B------:R-:W-:Y:S01]  /*62e0*/  UIMAD.WIDE.U32 UR22, UR8, UR14, URZ ;  /* 0x0000000e081672a5 */ /* 0x000fe2000f8e00ff */
[----:B------:R-:W-:Y:S02]  /*62f0*/  UMOV UR5, UR11 ;  /* 0x0000000b00057c82 */ /* 0x000fe40008000000 */
[----:B------:R-:W-:Y:S03]  /*6300*/  USHF.R.U32.HI UR6, URZ, UR35, UR5 ;  /* 0x00000023ff067299 */ /* 0x000fe60008011605 */
[----:B------:R-:W-:Y:S01]  /*6310*/  UMOV UR5, UR19 ;  /* 0x0000001300057c82 */ /* 0x000fe20008000000 */
[----:B------:R-:W-:Y:S02]  /*6320*/  USEL UR6, UR7, UR6, !UP5 ;  /* 0x0000000607067287 */ /* 0x000fe4000e800000 */
[----:B------:R-:W-:Y:S02]  /*6330*/  USHF.R.U32.HI UR9, URZ, UR29, UR5 ;  /* 0x0000001dff097299 */ /* 0x000fe40008011605 */
[----:B------:R-:W-:Y:S01]  /*6340*/  UIMAD.WIDE.U32 UR10, UR6, UR14, URZ ;  /* 0x0000000e060a72a5 */ /* 0x000fe2000f8e00ff */
[----:B------:R-:W-:Y:S02]  /*6350*/  UMOV UR5, UR21 ;  /* 0x0000001500057c82 */ /* 0x000fe40008000000 */
[----:B------:R-:W-:Y:S03]  /*6360*/  @UP4 USHF.R.U32.HI UR4, URZ, UR15, UR5 ;  /* 0x0000000fff044299 */ /* 0x000fe60008011605 */
[----:B------:R-:W-:Y:S01]  /*6370*/  UMOV UR5, UR23 ;  /* 0x0000001700057c82 */ /* 0x000fe20008000000 */
[----:B------:R-:W-:Y:S02]  /*6380*/  UIMAD UR4, UR40, UR4, URZ ;  /* 0x00000004280472a4 */ /* 0x000fe4000f8e02ff */
[----:B------:R-:W-:Y:S02]  /*6390*/  @UP4 USHF.R.U32.HI UR8, URZ, UR15, UR5 ;  /* 0x0000000fff084299 */ /* 0x000fe40008011605 */
[----:B------:R-:W-:Y:S02]  /*63a0*/  USEL UR5, UR13, UR9, !UP6 ;  /* 0x000000090d057287 */ /* 0x000fe4000f000000 */
[----:B------:R-:W-:Y:S02]  /*63b0*/  UIMAD UR9, UR40, UR8, URZ ;  /* 0x00000008280972a4 */ /* 0x000fe4000f8e02ff */
[----:B------:R-:W-:Y:S03]  /*63c0*/  UISETP.GE.AND UP0, UPT, UR6, UR4, UPT ;  /* 0x000000040600728c */ /* 0x000fe6000bf06270 */
[----:B------:R-:W-:Y:S01]  /*63d0*/  UMOV UR4, UR11 ;  /* 0x0000000b00047c82 */ /* 0x000fe20008000000 */
[----:B------:R-:W-:Y:S02]  /*63e0*/  UISETP.GE.OR UP0, UPT, UR5, UR9, UP0 ;  /* 0x000000090500728c */ /* 0x000fe40008706670 */
[----:B------:R-:W-:Y:S02]  /*63f0*/  USHF.R.U32.HI UR4, URZ, UR15, UR4 ;  /* 0x0000000fff047299 */ /* 0x000fe40008011604 */
[----:B------:R-:W-:Y:S02]  /*6400*/  UIMAD.WIDE.U32 UR10, UR5, UR14, URZ ;  /* 0x0000000e050a72a5 */ /* 0x000fe4000f8e00ff */
[----:B------:R-:W-:Y:S04]  /*6410*/  USEL UR12, UR6, UR4, !UP4 ;  /* 0x00000004060c7287 */ /* 0x000fe8000e000000 */
[----:B------:R-:W-:Y:S01]  /*6420*/  UIADD3 UR9, UPT, UPT, -UR12, URZ, URZ ;  /* 0x000000ff0c097290 */ /* 0x000fe2000fffe1ff */
[----:B------:R-:W-:Y:S02]  /*6430*/  @!UP0 UMOV UR4, UR11 ;  /* 0x0000000b00048c82 */ /* 0x000fe40008000000 */
[----:B------:R-:W-:Y:S02]  /*6440*/  @!UP0 USHF.R.U32.HI UR4, URZ, UR15, UR4 ;  /* 0x0000000fff048299 */ /* 0x000fe40008011604 */
[----:B------:R-:W-:Y:S02]  /*6450*/  UIMAD UR9, UR40, UR9, UR6 ;  /* 0x00000009280972a4 */ /* 0x000fe4000f8e0206 */
[----:B------:R-:W-:Y:S04]  /*6460*/  @!UP0 USEL UR4, UR5, UR4, !UP4 ;  /* 0x0000000405048287 */ /* 0x000fe8000e000000 */
[----:B------:R-:W-:Y:S02]  /*6470*/  @!UP0 UIMAD UR9, UR8, UR9, UR4 ;  /* 0x00000009080982a4 */ /* 0x000fe4000f8e0204 */
[----:B------:R-:W-:Y:S02]  /*6480*/  @!UP0 UIADD3 UR10, UPT, UPT, UR12, -UR4, URZ ;  /* 0x800000040c0a8290 */ /* 0x000fe4000fffe0ff */
[----:B------:R-:W-:Y:S02]  /*6490*/  UIADD3 UR4, UPT, UPT, -UR5, URZ, URZ ;  /* 0x000000ff05047290 */ /* 0x000fe4000fffe1ff */
[----:B------:R-:W-:Y:S02]  /*64a0*/  UIADD3 UR8, UPT, UPT, -UR6, URZ, URZ ;  /* 0x000000ff06087290 */ /* 0x000fe4000fffe1ff */
[----:B------:R-:W-:Y:S02]  /*64b0*/  @!UP0 UIMAD UR6, UR10, UR40, UR5 ;  /* 0x000000280a0682a4 */ /* 0x000fe4000f8e0205 */
[----:B------:R-:W-:Y:S02]  /*64c0*/  UIMAD UR13, UR16, UR4, UR13 ;  /* 0x00000004100d72a4 */ /* 0x000fe4000f8e020d */
[----:B------:R-:W-:Y:S01]  /*64d0*/  UIMAD UR7, UR30, UR8, UR7 ;  /* 0x000000081e0772a4 */ /* 0x000fe2000f8e0207 */
[----:B------:R-:W-:Y:S02]  /*64e0*/  @!UP0 UMOV UR5, UR9 ;  /* 0x0000000900058c82 */ /* 0x000fe40008000000 */
[----:B------:R-:W-:Y:S02]  /*64f0*/  UIMAD UR13, UR5, UR16, UR13 ;  /* 0x00000010050d72a4 */ /* 0x000fe4000f8e020d */
[----:B------:R-:W-:Y:S11]  /*6500*/  UIMAD UR7, UR6, UR30, UR7 ;  /* 0x0000001e060772a4 */ /* 0x000ff6000f8e0207 */
[----:B------:R-:W-:Y:S01]  /*6510*/  @!UPT UIADD3 URZ, UPT, UPT, URZ, URZ, URZ ;  /* 0x000000fffffff290 */ /* 0x000fe2000fffe0ff */
.L_x_127:
[----:B------:R-:W2:Y:S01]  /*6520*/  @!UP2 LDCU.128 UR20, c[0x0][0xb10] ;  /* 0x00016200ff14a7ac */ /* 0x000ea20008000c00 */
[C---:B----4-:R-:W-:Y:S02]  /*6530*/  ISETP.NE.U32.AND P1, PT, R4.reuse, RZ, PT ;  /* 0x000000ff0400720c */ /* 0x050fe40003f25070 */
[----:B------:R-:W-:Y:S02]  /*6540*/  ISETP.NE.U32.AND P0, PT, R4, RZ, PT ;  /* 0x000000ff0400720c */ /* 0x000fe40003f05070 */
[C---:B------:R-:W-:Y:S02]  /*6550*/  ISETP.NE.AND.EX P1, PT, R5.reuse, RZ, PT, P1 ;  /* 0x000000ff0500720c */ /* 0x040fe40003f25310 */
[----:B------:R-:W-:Y:S01]  /*6560*/  ISETP.NE.AND.EX P0, PT, R5, RZ, PT, P0 ;  /* 0x000000ff0500720c */ /* 0x000fe20003f05300 */
[----:B------:R-:W3:Y:S01]  /*6570*/  @!UP2 LDCU UR5, c[0x0][0xb0c] ;  /* 0x00016180ff05a7ac */ /* 0x000ee20008000800 */
[----:B------:R-:W-:Y:S01]  /*6580*/  SHF.L.U32 R6, R15, 0x1f, RZ ;  /* 0x0000001f0f067819 */ /* 0x000fe200000006ff */
[----:B--2---:R-:W-:Y:S07]  /*6590*/  UIMAD.WIDE.U32 UR8, UR13, UR20, URZ ;  /* 0x000000140d0872a5 */ /* 0x004fee000f8e00ff */
[----:B------:R-:W-:Y:S01]  /*65a0*/  @!UP2 UMOV UR4, UR9 ;  /* 0x000000090004ac82 */ /* 0x000fe20008000000 */
[----:B---3--:R-:W-:Y:S02]  /*65b0*/  @!UP2 UISETP.NE.AND UP0, UPT, UR5, 0x1, UPT ;  /* 0x000000010500a88c */ /* 0x008fe4000bf05270 */
[----:B------:R-:W-:Y:S02]  /*65c0*/  @!UP2 USHF.R.U32.HI UR4, URZ, UR21, UR4 ;  /* 0x00000015ff04a299 */ /* 0x000fe40008011604 */
[----:B------:R-:W-:Y:S02]  /*65d0*/  UIMAD.WIDE.U32 UR8, UR7, UR23, URZ ;  /* 0x00000017070872a5 */ /* 0x000fe4000f8e00ff */
[----:B------:R-:W-:Y:S02]  /*65e0*/  @!UP2 USEL UR10, UR13, UR4, !UP0 ;  /* 0x000000040d0aa287 */ /* 0x000fe4000c000000 */
[----:B------:R-:W-:Y:S03]  /*65f0*/  @!UP2 UISETP.NE.AND UP0, UPT, UR22, 0x1, UPT ;  /* 0x000000011600a88c */ /* 0x000fe6000bf05270 */
[----:B------:R-:W-:Y:S02]  /*6600*/  @!UP2 UMOV UR6, UR9 ;  /* 0x000000090006ac82 */ /* 0x000fe40008000000 */
[----:B------:R-:W2:Y:S02]  /*6610*/  @!UP2 LDCU UR4, c[0x0][0xb20] ;  /* 0x00016400ff04a7ac */ /* 0x000ea40008000800 */
[----:B--2---:R-:W-:Y:S04]  /*6620*/  @!UP2 USHF.R.U32.HI UR6, URZ, UR4, UR6 ;  /* 0x00000004ff06a299 */ /* 0x004fe80008011606 */
[----:B------:R-:W-:Y:S04]  /*6630*/  @!UP2 USEL UR6, UR7, UR6, !UP0 ;  /* 0x000000060706a287 */ /* 0x000fe8000c000000 */
[----:B------:R-:W-:Y:S02]  /*6640*/  @!UP2 UIADD3 UR4, UPT, UPT, -UR10, UR6, URZ ;  /* 0x000000060a04a290 */ /* 0x000fe4000fffe1ff */
[----:B------:R-:W-:Y:S02]  /*6650*/  @!UP2 UIADD3 UR6, UPT, UPT, UR10, -UR6, URZ ;  /* 0x800000060a06a290 */ /* 0x000fe4000fffe0ff */
[----:B------:R-:W-:Y:S02]  /*6660*/  @!UP2 UIMAD UR13, UR4, UR5, UR13 ;  /* 0x00000005040da2a4 */ /* 0x000fe4000f8e020d */
[----:B------:R-:W-:Y:S01]  /*6670*/  @!UP2 UIMAD UR7, UR6, UR22, UR7 ;  /* 0x000000160607a2a4 */ /* 0x000fe2000f8e0207 */
[----:B------:R-:W-:Y:S11]  /*6680*/  BRA.U UP3, `(.L_x_128) ;  /* 0x0000000103107547 */ /* 0x000ff6000b800000 */
[----:B------:R-:W-:Y:S04]  /*6690*/  MOV R8, UR34 ;  /* 0x0000002200087c02 */ /* 0x000fe80008000f00 */
[----:B------:R-:W-:Y:S04]  /*66a0*/  SHF.L.U32 R8, R8, 0x1f, RZ ;  /* 0x0000001f08087819 */ /* 0x000fe800000006ff */
[----:B------:R-:W2:Y:S02]  /*66b0*/  SYNCS.PHASECHK.TRANS64.TRYWAIT P2, [UR17+0x378], R8 ;  /* 0x00037808ff0075a7 */ /* 0x000ea40008041111 */
[----:B--2---:R-:W-:Y:S05]  /*66c0*/  @!P2 BRA `(.L_x_129) ;  /* 0x0000003800eca947 */ /* 0x004fea0003800000 */
.L_x_128:
[----:B------:R-:W-:Y:S05]  /*66d0*/  @!P1 BRA `(.L_x_130) ;  /* 0x0000000000309947 */ /* 0x000fea0003800000 */
[----:B------:R-:W-:Y:S01]  /*66e0*/  ISETP.NE.U32.AND P1, PT, R2, RZ, PT ;  /* 0x000000ff0200720c */ /* 0x000fe20003f25070 */
[----:B------:R-:W2:Y:S01]  /*66f0*/  LDCU.64 UR4, c[0x0][0x358] ;  /* 0x00006b00ff0477ac */ /* 0x000ea20008000a00 */
[----:B------:R-:W-:Y:S02]  /*6700*/  IMAD.MOV.U32 R79, RZ, RZ, 0x1 ;  /* 0x00000001ff4f7424 */ /* 0x000fe400078e00ff */
[----:B------:R-:W-:Y:S11]  /*6710*/  ISETP.NE.AND.EX P1, PT, R3, RZ, PT, P1 ;  /* 0x000000ff0300720c */ /* 0x000ff60003f25310 */
[----:B------:R-:W-:Y:S02]  /*6720*/  @!UPT UIADD3 URZ, UPT, UPT, URZ, URZ, URZ ;  /* 0x000000fffffff290 */ /* 0x000fe4000fffe0ff */
[----:B-1----:R-:W1:Y:S01]  /*6730*/  @P1 LDC.64 R8, c[0x0][0x888] ;  /* 0x00022200ff081b82 */ /* 0x002e620000000a00 */
[----:B------:R-:W-:Y:S04]  /*6740*/  @P1 IMAD R0, R4, UR36, RZ ;  /* 0x0000002404001c24 */ /* 0x000fe8000f8e02ff */
[----:B-1----:R-:W-:Y:S04]  /*6750*/  @P1 IMAD.WIDE R8, R0, 0x4, R8 ;  /* 0x0000000400081825 */ /* 0x002fe800078e0208 */
[----:B------:R-:W-:Y:S01]  /*6760*/  HFMA2 R0, -RZ, RZ, 0, 5.9604644775390625e-08 ;  /* 0x00000001ff007431 */ /* 0x000fe200000001ff */
[----:B--2--5:R2:W5:Y:S04]  /*6770*/  @P1 LDG.E R39, desc[UR4][R8.64] ;  /* 0x0000000408271981 */ /* 0x024568000c1e1900 */
[----:B------:R-:W-:Y:S01]  /*6780*/  @!P1 PRMT R79, R0, 0x7610, R79 ;  /* 0x00007610004f9816 */ /* 0x000fe2000000004f */
[----:B--2---:R-:W3:Y:S06]  /*6790*/  @!P1 LDC R39, c[0x0][0x880] ;  /* 0x00022000ff279b82 */ /* 0x004eec0000000800 */
.L_x_130:
[----:B---3-5:R-:W-:Y:S01]  /*67a0*/  @!P0 FSETP.EQ.AND P1, PT, R39, RZ, PT ;  /* 0x000000ff2700820b */ /* 0x028fe20003f22000 */
[----:B------:R-:W-:Y:S01]  /*67b0*/  @!UPT UIADD3 URZ, UPT, UPT, URZ, URZ, URZ ;  /* 0x000000fffffff290 */ /* 0x000fe2000fffe0ff */
[----:B------:R-:W-:Y:S11]  /*67c0*/  @!P0 BRA `(.L_x_131) ;  /* 0x0000000000188947 */ /* 0x000ff60003800000 */
[----:B------:R-:W-:Y:S02]  /*67d0*/  LOP3.LUT P0, RZ, R79, 0xff, RZ, 0xc0, !PT ;  /* 0x000000ff4fff7812 */ /* 0x000fe4000780c0ff */
[----:B------:R-:W-:Y:S04]  /*67e0*/  ISETP.NE.U32.AND P1, PT, R2, RZ, PT ;  /* 0x000000ff0200720c */ /* 0x000fe80003f25070 */
[----:B------:R-:W-:Y:S04]  /*67f0*/  ISETP.NE.AND.EX P1, PT, R3, RZ, PT, P1 ;  /* 0x000000ff0300720c */ /* 0x000fe80003f25310 */
[----:B------:R-:W-:Y:S03]  /*6800*/  PLOP3.LUT P1, PT, P1, PT, PT, 0x8, 0x80 ;  /* 0x000000000080781c */ /* 0x000fe60000f2e170 */
[----:B------:R-:W-:Y:S11]  /*6810*/  @P0 FSETP.EQ.AND P1, PT, R39, RZ, PT ;  /* 0x000000ff2700020b */ /* 0x000ff60003f22000 */
[----:B------:R-:W-:Y:S02]  /*6820*/  @!UPT UIADD3 URZ, UPT, UPT, URZ, URZ, URZ ;  /* 0x000000fffffff290 */ /* 0x000fe4000fffe0ff */
.L_x_131:
[----:B------:R-:W2:Y:S01]  /*6830*/  SYNCS.PHASECHK.TRANS64.TRYWAIT P0, [UR17+0x368], R6 ;  /* 0x00036806ff0075a7 */ /* 0x000ea20008001111 */
[----:B------:R-:W-:Y:S02]  /*6840*/  ELECT P2, URZ, PT ;  /* 0x0000000000ff782f */ /* 0x000fe40003840000 */
[----:B------:R-:W-:Y:S01]  /*6850*/  IADD3 R14, PT, PT, R14, 0x1, RZ ;  /* 0x000000010e0e7810 */ /* 0x000fe20007ffe0ff */
[----:B--2---:R-:W-:Y:S10]  /*6860*/  @!P0 BRA `(.L_x_132) ;  /* 0x00000038009c8947 */ /* 0x004ff40003800000 */
.L_x_283:
[----:B------:R-:W-:Y:S01]  /*6870*/  PLOP3.LUT P1, PT, P1, P2, PT, 0xf2, 0x2f ;  /* 0x00000000002f781c */ /* 0x000fe20000f25e72 */
[----:B------:R-:W-:Y:S01]  /*6880*/  UMOV UR18, 0x0 ;  /* 0x0000000000127882 */ /* 0x000fe20000000000 */
[----:B------:R-:W-:Y:S01]  /*6890*/  UMOV UR19, 0x10000000 ;  /* 0x1000000000137882 */ /* 0x000fe20000000000 */
[----:B------:R-:W-:Y:S01]  /*68a0*/  UMOV UR12, UR36 ;  /* 0x00000024000c7c82 */ /* 0x000fe20008000000 */
[----:B------:R-:W-:Y:S01]  /*68b0*/  LOP3.LUT R15, R15, 0x1, RZ, 0x3c, !PT ;  /* 0x000000010f0f7812 */ /* 0x000fe200078e3cff */
[----:B------:R-:W-:Y:S01]  /*68c0*/  UPLOP3.LUT UP3, UPT, UPT, UPT, UPT, 0x80, 0x8 ;  /* 0x000000000008789c */ /* 0x000fe20003f6f070 */
[----:B------:R-:W-:Y:S07]  /*68d0*/  UMOV UR36, UR24 ;  /* 0x0000001800247c82 */ /* 0x000fee0008000000 */
[----:B-1----:R-:W-:Y:S01]  /*68e0*/  @!P1 IADD3 R6, P0, PT, R16, 0x580, RZ ;  /* 0x0000058010069810 */ /* 0x002fe20007f1e0ff */
[----:B------:R-:W-:Y:S03]  /*68f0*/  VOTEU.ALL UP0, P1 ;  /* 0x0000000000ff7886 */ /* 0x000fe60000800000 */
[----:B------:R-:W-:Y:S01]  /*6900*/  @!P1 R2UR UR5, R6 ;  /* 0x00000000060592ca */ /* 0x000fe200000e0000 */
[----:B------:R-:W-:Y:S01]  /*6910*/  @!P1 IMAD.X R0, RZ, RZ, R17, P0 ;  /* 0x000000ffff009224 */ /* 0x000fe200000e0611 */
[----:B------:R-:W-:Y:S01]  /*6920*/  @!UP0 USHF.L.U32 UR10, UR45, 0x6, URZ ;  /* 0x000000062d0a8899 */ /* 0x000fe200080006ff */
[----:B------:R-:W-:Y:S01]  /*6930*/  ISETP.NE.AND P0, PT, R14, 0x2, PT ;  /* 0x000000020e00780c */ /* 0x000fe20003f05270 */
[----:B------:R-:W-:Y:S02]  /*6940*/  @!UP0 USHF.L.U32 UR11, UR46, 0x6, URZ ;  /* 0x000000062e0b8899 */ /* 0x000fe400080006ff */
[----:B------:R-:W-:Y:S01]  /*6950*/  @!P1 R2UR UR4, R0 ;  /* 0x00000000000492ca */ /* 0x000fe200000e0000 */
[----:B------:R-:W-:Y:S01]  /*6960*/  @!UP0 UIADD3 UR8, UPT, UPT, UR17, 0x600, URZ ;  /* 0x0000060011088890 */ /* 0x000fe2000fffe0ff */
[----:B------:R-:W-:Y:S01]  /*6970*/  SEL R0, RZ, 0x1, P0 ;  /* 0x00000001ff007807 */ /* 0x000fe20000000000 */
[----:B------:R-:W-:Y:S01]  /*6980*/  @!UP0 UIADD3 UR9, UPT, UPT, UR17, 0x360, URZ ;  /* 0x0000036011098890 */ /* 0x000fe2000fffe0ff */
[----:B------:R-:W-:Y:S01]  /*6990*/  SEL R14, R14, RZ, P0 ;  /* 0x000000ff0e0e7207 */ /* 0x000fe20000000000 */
[----:B------:R-:W-:Y:S01]  /*69a0*/  VOTEU.ALL UP0, P1 ;  /* 0x0000000000ff7886 */ /* 0x000fe20000800000 */
[----:B------:R-:W-:Y:S01]  /*69b0*/  LOP3.LUT R13, R13, R0, RZ, 0x3c, !PT ;  /* 0x000000000d0d7212 */ /* 0x000fe200078e3cff */
[----:B------:R-:W-:Y:S01]  /*69c0*/  IMAD.U32 R8, RZ, RZ, UR5 ;  /* 0x00000005ff087e24 */ /* 0x000fe2000f8e00ff */
[----:B------:R-:W-:Y:S02]  /*69d0*/  UIADD3 UR45, UPT, UPT, UR7, UR57, URZ ;  /* 0x00000039072d7290 */ /* 0x000fe4000fffe0ff */
[----:B------:R-:W-:Y:S03]  /*69e0*/  UIADD3 UR46, UPT, UPT, UR13, UR60, URZ ;  /* 0x0000003c0d2e7290 */ /* 0x000fe6000fffe0ff */
[----:B------:R-:W-:Y:S01]  /*69f0*/  IMAD.U32 R9, RZ, RZ, UR4 ;  /* 0x00000004ff097e24 */ /* 0x000fe2000f8e00ff */
[----:B------:R-:W-:Y:S04]  /*6a00*/  @!P1 R2UR UR4, R8 ;  /* 0x00000000080492ca */ /* 0x000fe800000e0000 */
[----:B------:R-:W-:Y:S11]  /*6a10*/  @!P1 R2UR UR5, R9 ;  /* 0x00000000090592ca */ /* 0x000ff600000e0000 */
[----:B------:R-:W-:Y:S02]  /*6a20*/  @!UPT UIADD3 URZ, UPT, UPT, URZ, URZ, URZ ;  /* 0x000000fffffff290 */ /* 0x000fe4000fffe0ff */
[----:B------:R2:W-:Y:S01]  /*6a30*/  @!UP0 UTMALDG.3D [UR8], [UR4], desc[UR18] ;  /* 0x00001208040085b4 */ /* 0x0005e20008011000 */
[----:B------:R2:W-:Y:S01]  /*6a40*/  @!P1 SYNCS.ARRIVE.TRANS64.RED.A0TR RZ, [UR17+0x360], R7 ;  /* 0x00036007ffff99a7 */ /* 0x0005e20008300411 */
[----:B------:R-:W-:Y:S01]  /*6a50*/  SYNCS.ARRIVE.TRANS64.RED.A1T0 RZ, [UR48], RZ ;  /* 0x000000ffffff79a7 */ /* 0x000fe20008100430 */
[----:B------:R-:W-:Y:S05]  /*6a60*/  BRA.U UP1, `(.L_x_133) ;  /* 0xfffffff5018c7547 */ /* 0x000fea000b83ffff */
[----:B------:R-:W-:Y:S07]  /*6a70*/  MOV R0, UR17 ;  /* 0x0000001100007c02 */ /* 0x000fee0008000f00 */
.L_x_134:
[----:B-1----:R-:W-:-:S04]  /*6a80*/  SHF.L.U32 R2, R15, 0x1f, RZ ;  /* 0x0000001f0f027819 */ /* 0x002fc800000006ff */
[----:B------:R1:W3:Y:S03]  /*6a90*/  SYNCS.PHASECHK.TRANS64.TRYWAIT P0, [R0+URZ+0x368], R2 ;  /* 0x00036802000075a7 */ /* 0x0002e600080011ff */
[----:B---3--:R-:W-:Y:S05]  /*6aa0*/  @!P0 NANOSLEEP.SYNCS 0x989680 ;  /* 0x009896800000895d */ /* 0x008fea0003900000 */
[----:B------:R-:W3:Y:S02]  /*6ab0*/  @!P0 SYNCS.PHASECHK.TRANS64 P0, [R0+URZ+0x368], R2 ;  /* 0x00036802000085a7 */ /* 0x000ee400080010ff */
[----:B--23--:R-:W-:Y:S05]  /*6ac0*/  @P0 EXIT ;  /* 0x000000000000094d */ /* 0x00cfea0003800000 */
[----:B------:R-:W-:Y:S05]  /*6ad0*/  BRA `(.L_x_134) ;  /* 0xfffffffc00e87947 */ /* 0x000fea000383ffff */
.L_x_125:
[----:B------:R-:W-:-:S06]  /*6ae0*/  UISETP.GE.AND UP0, UPT, UR22, 0x4, UPT ;  /* 0x000000041600788c */ /* 0x000fcc000bf06270 */
[----:B------:R-:W-:-:S13]  /*6af0*/  PLOP3.LUT P0, PT, PT, PT, UP0, 0x80, 0x8 ;  /* 0x000000000008781c */ /* 0x000fda0003f0f008 */
[----:B------:R-:W-:Y:S05]  /*6b00*/  @!P0 EXIT ;  /* 0x000000000000894d */ /* 0x000fea0003800000 */
[----:B------:R-:W-:Y:S01]  /*6b10*/  BAR.SYNC.DEFER_BLOCKING 0x6, 0xa0 ;  /* 0x0182800000007b1d */ /* 0x000fe20000010000 */
[C---:B------:R-:W-:Y:S02]  /*6b20*/  IMAD.SHL.U32 R7, R76.reuse, 0x40, RZ ;  /* 0x000000404c077824 */ /* 0x040fe400078e00ff */
[----:B------:R-:W-:Y:S02]  /*6b30*/  HFMA2 R81, -RZ, RZ, 0, 0 ;  /* 0x00000000ff517431 */ /* 0x000fe400000001ff */
[C---:B------:R-:W-:Y:S01]  /*6b40*/  IMAD.SHL.U32 R4, R76.reuse, 0x20, RZ ;  /* 0x000000204c047824 */ /* 0x040fe200078e00ff */
[----:B------:R-:W-:Y:S01]  /*6b50*/  CS2R R82, SRZ ;  /* 0x0000000000527805 */ /* 0x000fe2000001ff00 */
[----:B------:R-:W-:Y:S01]  /*6b60*/  IMAD.SHL.U32 R6, R76, 0x2, RZ ;  /* 0x000000024c067824 */ /* 0x000fe200078e00ff */
[----:B------:R-:W-:Y:S01]  /*6b70*/  UMOV UR44, 0x400 ;  /* 0x00000400002c7882 */ /* 0x000fe20000000000 */
[----:B------:R-:W-:Y:S01]  /*6b80*/  LOP3.LUT R5, R7, 0x180, RZ, 0xc0, !PT ;  /* 0x0000018007057812 */ /* 0x000fe200078ec0ff */
[----:B------:R-:W-:Y:S01]  /*6b90*/  ULEA UR44, UR48, UR44, 0x18 ;  /* 0x0000002c302c7291 */ /* 0x000fe2000f8ec0ff */
[----:B------:R-:W-:Y:S01]  /*6ba0*/  LOP3.LUT R4, R4, 0xc00, RZ, 0xc0, !PT ;  /* 0x00000c0004047812 */ /* 0x000fe200078ec0ff */
[----:B------:R-:W1:Y:S01]  /*6bb0*/  LDC.64 R72, c[0x0][0x888] ;  /* 0x00022200ff487b82 */ /* 0x000e620000000a00 */
[----:B------:R-:W-:Y:S01]  /*6bc0*/  LOP3.LUT R6, R5, 0x20, R6, 0xf8, !PT ;  /* 0x0000002005067812 */ /* 0x000fe200078ef806 */
[----:B------:R-:W-:Y:S01]  /*6bd0*/  IMAD.SHL.U32 R5, R76, 0x8, RZ ;  /* 0x000000084c057824 */ /* 0x000fe200078e00ff */
[----:B------:R-:W-:Y:S01]  /*6be0*/  LOP3.LUT R4, R4, 0x40, R7, 0xf8, !PT ;  /* 0x0000004004047812 */ /* 0x000fe200078ef807 */
[----:B------:R-:W-:Y:S01]  /*6bf0*/  IMAD.U32 R37, R76, 0x10000, RZ ;  /* 0x000100004c257824 */ /* 0x000fe200078e00ff */
[----:B------:R-:W-:Y:S01]  /*6c00*/  UIADD3 UR4, UPT, UPT, UR44, 0x1600, URZ ;  /* 0x000016002c047890 */ /* 0x000fe2000fffe0ff */
[----:B------:R-:W-:Y:S01]  /*6c10*/  IMAD.MOV.U32 R36, RZ, RZ, RZ ;  /* 0x000000ffff247224 */ /* 0x000fe200078e00ff */
[----:B------:R-:W-:Y:S01]  /*6c20*/  LOP3.LUT R5, R6, 0x30, R5, 0x78, !PT ;  /* 0x0000003006057812 */ /* 0x000fe200078e7805 */
[----:B------:R-:W2:Y:S01]  /*6c30*/  LDC.64 R74, c[0x0][0x890] ;  /* 0x00022400ff4a7b82 */ /* 0x000ea20000000a00 */
[----:B------:R-:W-:Y:S01]  /*6c40*/  LOP3.LUT R4, R4, 0x200, R7, 0xf8, !PT ;  /* 0x0000020004047812 */ /* 0x000fe200078ef807 */
[----:B------:R-:W-:Y:S01]  /*6c50*/  IMAD.MOV.U32 R84, RZ, RZ, RZ ;  /* 0x000000ffff547224 */ /* 0x000fe200078e00ff */
[----:B------:R-:W-:Y:S01]  /*6c60*/  LOP3.LUT R37, R37, 0x600000, RZ, 0xc0, !PT ;  /* 0x0060000025257812 */ /* 0x000fe200078ec0ff */
[----:B------:R-:W-:Y:S01]  /*6c70*/  IMAD.U32 R85, RZ, RZ, UR4 ;  /* 0x00000004ff557e24 */ /* 0x000fe2000f8e00ff */
[----:B------:R-:W-:Y:S01]  /*6c80*/  LOP3.LUT R78, R4, R5, RZ, 0xfc, !PT ;  /* 0x00000005044e7212 */ /* 0x000fe200078efcff */
[----:B------:R-:W3:Y:S01]  /*6c90*/  LDS R0, [UR44+0x430] ;  /* 0x0004302cff007984 */ /* 0x000ee20008000800 */
[----:B------:R-:W-:Y:S01]  /*6ca0*/  IMAD.SHL.U32 R4, R76, 0x10, RZ ;  /* 0x000000104c047824 */ /* 0x000fe200078e00ff */
[----:B------:R-:W4:Y:S01]  /*6cb0*/  LDC.64 R70, c[0x0][0x8b0] ;  /* 0x00022c00ff467b82 */ /* 0x000f220000000a00 */
[----:B------:R-:W-:Y:S01]  /*6cc0*/  IADD3 R77, PT, PT, R78, UR44, RZ ;  /* 0x0000002c4e4d7c10 */ /* 0x000fe2000fffe0ff */
[----:B------:R-:W1:Y:S02]  /*6cd0*/  LDCU UR50, c[0x0][0x370] ;  /* 0x00006e00ff3277ac */ /* 0x000e640008000800 */
[----:B------:R-:W-:Y:S01]  /*6ce0*/  LOP3.LUT R4, R4, 0x20, RZ, 0xc0, !PT ;  /* 0x0000002004047812 */ /* 0x000fe200078ec0ff */
[----:B------:R-:W1:Y:S03]  /*6cf0*/  LDCU.64 UR62, c[0x0][0x348] ;  /* 0x00006900ff3e77ac */ /* 0x000e660008000a00 */
[----:B------:R-:W1:Y:S01]  /*6d00*/  LDC.64 R68, c[0x0][0x8a8] ;  /* 0x00022a00ff447b82 */ /* 0x000e620000000a00 */
[----:B------:R-:W-:Y:S01]  /*6d10*/  IADD3 R77, PT, PT, -R4, 0x600, R77 ;  /* 0x00000600044d7810 */ /* 0x000fe20007ffe14d */
[----:B------:R-:W1:Y:S01]  /*6d20*/  LDCU UR41, c[0x0][0xb0c] ;  /* 0x00016180ff2977ac */ /* 0x000e620008000800 */
[----:B------:R-:W1:Y:S01]  /*6d30*/  LDCU UR39, c[0x0][0xb30] ;  /* 0x00016600ff2777ac */ /* 0x000e620008000800 */
[----:B------:R-:W1:Y:S01]  /*6d40*/  LDCU.64 UR58, c[0x0][0x888] ;  /* 0x00011100ff3a77ac */ /* 0x000e620008000a00 */
[----:B------:R-:W1:Y:S01]  /*6d50*/  LDCU.64 UR42, c[0x0][0xb28] ;  /* 0x00016500ff2a77ac */ /* 0x000e620008000a00 */
[----:B------:R-:W1:Y:S01]  /*6d60*/  LDCU.128 UR52, c[0x0][0xb10] ;  /* 0x00016200ff3477ac */ /* 0x000e620008000c00 */
[----:B------:R-:W1:Y:S01]  /*6d70*/  LDCU UR49, c[0x0][0x374] ;  /* 0x00006e80ff3177ac */ /* 0x000e620008000800 */
[----:B------:R-:W-:Y:S01]  /*6d80*/  UIADD3 UR56, UPT, UPT, UR44, 0x600, URZ ;  /* 0x000006002c387890 */ /* 0x000fe2000fffe0ff */
[----:B---3--:R-:W-:-:S11]  /*6d90*/  IMAD.IADD R37, R0, 0x1, R37 ;  /* 0x0000000100257824 */ /* 0x008fd600078e0225 */
.L_x_152:
[----:B------:R-:W-:Y:S02]  /*6da0*/  LEA R3, R81, UR44, 0x3 ;  /* 0x0000002c51037c11 */ /* 0x000fe4000f8e18ff */
[----:B------:R-:W-:Y:S02]  /*6db0*/  SHF.L.U32 R0, R83, 0x1f, RZ ;  /* 0x0000001f53007819 */ /* 0x000fe400000006ff */
[----:B-1----:R-:W-:Y:S02]  /*6dc0*/  LEA R4, R81, UR44, 0x4 ;  /* 0x0000002c51047c11 */ /* 0x002fe4000f8e20ff */
[----:B------:R-:W3:Y:S02]  /*6dd0*/  SYNCS.PHASECHK.TRANS64.TRYWAIT P0, [R3+URZ+0x380], R0 ;  /* 0x00038000030075a7 */ /* 0x000ee400080011ff */
[----:B--23--:R-:W-:Y:S05]  /*6de0*/  @!P0 BRA `(.L_x_135) ;  /* 0x0000003400548947 */ /* 0x00cfea0003800000 */
.L_x_284:
[----:B------:R-:W1:Y:S01]  /*6df0*/  LDS.128 R4, [R4+0x410] ;  /* 0x0004100004047984 */ /* 0x000e620000000c00 */
[----:B------:R-:W-:Y:S01]  /*6e00*/  UISETP.GE.AND UP0, UPT, UR40, 0x1, UPT ;  /* 0x000000012800788c */ /* 0x000fe2000bf06270 */
[----:B------:R-:W-:Y:S01]  /*6e10*/  @!PT LDS RZ, [RZ] ;  /* 0x00000000fffff984 */ /* 0x000fe20000000800 */
[----:B------:R-:W-:Y:S01]  /*6e20*/  @!PT LDS RZ, [RZ] ;  /* 0x00000000fffff984 */ /* 0x000fe20000000800 */
[----:B------:R-:W-:Y:S01]  /*6e30*/  @!PT LDS RZ, [RZ] ;  /* 0x00000000fffff984 */ /* 0x000fe20000000800 */
[----:B------:R-:W-:Y:S01]  /*6e40*/  @!PT LDS RZ, [RZ] ;  /* 0x00000000fffff984 */ /* 0x000fe20000000800 */
[----:B------:R2:W-:Y:S06]  /*6e50*/  MEMBAR.ALL.CTA ;  /* 0x0000000000007992 */ /* 0x0005ec0000008000 */
[----:B--2---:R-:W2:Y:S01]  /*6e60*/  FENCE.VIEW.ASYNC.S ;  /* 0x00000000000073c6 */ /* 0x004ea20000000000 */
[----:B-1----:R-:W-:Y:S11]  /*6e70*/  LOP3.LUT P0, RZ, R6, 0x1, RZ, 0xc0, !PT ;  /* 0x0000000106ff7812 */ /* 0x002ff6000780c0ff */
[----:B------:R-:W-:Y:S02]  /*6e80*/  @!UPT UIADD3 URZ, UPT, UPT, URZ, URZ, URZ ;  /* 0x000000fffffff290 */ /* 0x000fe4000fffe0ff */
[----:B--2---:R-:W-:Y:S01]  /*6e90*/  VOTEU.ANY UP1, P0 ;  /* 0x0000000000ff7886 */ /* 0x004fe20000020100 */
[----:B------:R-:W-:Y:S01]  /*6ea0*/  PLOP3.LUT P0, PT, PT, PT, UP1, 0x80, 0x8 ;  /* 0x000000000008781c */ /* 0x000fe20003f0f018 */
[----:B------:R-:W-:Y:S11]  /*6eb0*/  UP2UR UR47, UPR, URZ, 0x2 ;  /* 0x00000002ff2f7883 */ /* 0x000ff60008000000 */
[----:B------:R-:W-:Y:S01]  /*6ec0*/  @!UPT UIADD3 URZ, UPT, UPT, URZ, URZ, URZ ;  /* 0x000000fffffff290 */ /* 0x000fe2000fffe0ff */
[----:B---3--:R-:W-:Y:S02]  /*6ed0*/  @P0 SHF.R.U32.HI R0, RZ, 0x10, R5 ;  /* 0x00000010ff000819 */ /* 0x008fe40000011605 */
        /* <DEDUP_REMOVED lines=12> */
[----:B------:R-:W2:Y:S01]  /*6fa0*/  LDCU UR12, c[0x0][0xb20] ;  /* 0x00016400ff0c77ac */ /* 0x000ea20008000800 */
[----:B------:R-:W-:Y:S02]  /*6fb0*/  UIMAD.WIDE.U32 UR4, UR49, UR55, URZ ;  /* 0x00000037310472a5 */ /* 0x000fe4000f8e00ff */
[----:B------:R-:W-:Y:S02]  /*6fc0*/  UIMAD.WIDE.U32 UR6, UR50, UR52, URZ ;  /* 0x00000034320672a5 */ /* 0x000fe4000f8e00ff */
[----:B------:R-:W-:Y:S02]  /*6fd0*/  UISETP.NE.AND UP0, UPT, UR54, 0x1, UPT ;  /* 0x000000013600788c */ /* 0x000fe4000bf05270 */
[----:B------:R-:W-:Y:S02]  /*6fe0*/  UIMAD.WIDE.U32 UR8, UR37, UR55, URZ ;  /* 0x00000037250872a5 */ /* 0x000fe4000f8e00ff */
[----:B------:R-:W-:Y:S02]  /*6ff0*/  UIMAD.WIDE.U32 UR10, UR38, UR52, URZ ;  /* 0x00000034260a72a5 */ /* 0x000fe4000f8e00ff */
[----:B------:R-:W-:Y:S02]  /*7000*/  UISETP.NE.AND UP1, UPT, UR41, 0x1, UPT ;  /* 0x000000012900788c */ /* 0x000fe4000bf25270 */
[----:B------:R-:W-:Y:S01]  /*7010*/  UISETP.NE.AND UP2, UPT, UR40, 0x1, UPT ;  /* 0x000000012800788c */ /* 0x000fe2000bf45270 */
[----:B------:R-:W-:Y:S02]  /*7020*/  UMOV UR4, UR5 ;  /* 0x0000000500047c82 */ /* 0x000fe40008000000 */
[----:B--2---:R-:W-:Y:S03]  /*7030*/  USHF.R.U32.HI UR5, URZ, UR12, UR4 ;  /* 0x0000000cff057299 */ /* 0x004fe60008011604 */
[----:B------:R-:W-:Y:S02]  /*7040*/  UMOV UR4, UR7 ;  /* 0x0000000700047c82 */ /* 0x000fe40008000000 */
[----:B------:R-:W-:Y:S02]  /*7050*/  USHF.R.U32.HI UR7, URZ, UR53, UR4 ;  /* 0x00000035ff077299 */ /* 0x000fe40008011604 */
[----:B------:R-:W-:Y:S02]  /*7060*/  USEL UR4, UR49, UR5, !UP0 ;  /* 0x0000000531047287 */ /* 0x000fe4000c000000 */
[----:B------:R-:W-:Y:S01]  /*7070*/  USEL UR7, UR50, UR7, !UP1 ;  /* 0x0000000732077287 */ /* 0x000fe2000c800000 */
[----:B------:R-:W-:Y:S01]  /*7080*/  UMOV UR5, UR9 ;  /* 0x0000000900057c82 */ /* 0x000fe20008000000 */
[----:B------:R-:W-:Y:S02]  /*7090*/  UIMAD.WIDE.U32 UR8, UR4, UR42, URZ ;  /* 0x0000002a040872a5 */ /* 0x000fe4000f8e00ff */
[----:B------:R-:W-:Y:S03]  /*70a0*/  USHF.R.U32.HI UR6, URZ, UR12, UR5 ;  /* 0x0000000cff067299 */ /* 0x000fe60008011605 */
[----:B------:R-:W-:Y:S01]  /*70b0*/  UMOV UR5, UR11 ;  /* 0x0000000b00057c82 */ /* 0x000fe20008000000 */
[----:B------:R-:W-:Y:S02]  /*70c0*/  UIMAD.WIDE.U32 UR10, UR7, UR42, URZ ;  /* 0x0000002a070a72a5 */ /* 0x000fe4000f8e00ff */
[----:B------:R-:W-:Y:S02]  /*70d0*/  USHF.R.U32.HI UR12, URZ, UR53, UR5 ;  /* 0x00000035ff0c7299 */ /* 0x000fe40008011605 */
[----:B------:R-:W-:Y:S01]  /*70e0*/  USEL UR6, UR37, UR6, !UP0 ;  /* 0x0000000625067287 */ /* 0x000fe2000c000000 */
[----:B------:R-:W-:Y:S02]  /*70f0*/  UMOV UR5, UR9 ;  /* 0x0000000900057c82 */ /* 0x000fe40008000000 */
[----:B------:R-:W-:Y:S01]  /*7100*/  UMOV UR10, UR11 ;  /* 0x0000000b000a7c82 */ /* 0x000fe20008000000 */
[----:B------:R-:W-:Y:S02]  /*7110*/  @UP2 USHF.R.U32.HI UR4, URZ, UR43, UR5 ;  /* 0x0000002bff042299 */ /* 0x000fe40008011605 */
[----:B------:R-:W-:Y:S02]  /*7120*/  @UP2 USHF.R.U32.HI UR7, URZ, UR43, UR10 ;  /* 0x0000002bff072299 */ /* 0x000fe4000801160a */
[----:B------:R-:W-:Y:S02]  /*7130*/  UIMAD UR4, UR40, UR4, URZ ;  /* 0x00000004280472a4 */ /* 0x000fe4000f8e02ff */
[----:B------:R-:W-:Y:S02]  /*7140*/  UIMAD.WIDE.U32 UR10, UR6, UR42, URZ ;  /* 0x0000002a060a72a5 */ /* 0x000fe4000f8e00ff */
[----:B------:R-:W-:Y:S02]  /*7150*/  USEL UR5, UR38, UR12, !UP1 ;  /* 0x0000000c26057287 */ /* 0x000fe4000c800000 */
[----:B------:R-:W-:Y:S02]  /*7160*/  UIMAD UR8, UR40, UR7, URZ ;  /* 0x00000007280872a4 */ /* 0x000fe4000f8e02ff */
[----:B------:R-:W-:Y:S03]  /*7170*/  UISETP.GE.AND UP0, UPT, UR6, UR4, UPT ;  /* 0x000000040600728c */ /* 0x000fe6000bf06270 */
[----:B------:R-:W-:Y:S01]  /*7180*/  UMOV UR4, UR11 ;  /* 0x0000000b00047c82 */ /* 0x000fe20008000000 */
[----:B------:R-:W-:Y:S02]  /*7190*/  UISETP.GE.OR UP0, UPT, UR5, UR8, UP0 ;  /* 0x000000080500728c */ /* 0x000fe40008706670 */
[----:B------:R-:W-:Y:S02]  /*71a0*/  USHF.R.U32.HI UR4, URZ, UR43, UR4 ;  /* 0x0000002bff047299 */ /* 0x000fe40008011604 */
[----:B------:R-:W-:Y:S02]  /*71b0*/  UIMAD.WIDE.U32 UR8, UR5, UR42, URZ ;  /* 0x0000002a050872a5 */ /* 0x000fe4000f8e00ff */
[----:B------:R-:W-:Y:S02]  /*71c0*/  USEL UR11, UR6, UR4, !UP2 ;  /* 0x00000004060b7287 */ /* 0x000fe4000d000000 */
[----:B------:R-:W-:Y:S02]  /*71d0*/  UIADD3 UR8, UPT, UPT, -UR5, URZ, URZ ;  /* 0x000000ff05087290 */ /* 0x000fe4000fffe1ff */
[----:B------:R-:W-:Y:S01]  /*71e0*/  UIADD3 UR10, UPT, UPT, -UR11, URZ, URZ ;  /* 0x000000ff0b0a7290 */ /* 0x000fe2000fffe1ff */
[----:B------:R-:W-:Y:S01]  /*71f0*/  @!UP0 UMOV UR4, UR9 ;  /* 0x0000000900048c82 */ /* 0x000fe20008000000 */
[----:B------:R-:W-:Y:S02]  /*7200*/  UIADD3 UR9, UPT, UPT, -UR6, URZ, URZ ;  /* 0x000000ff06097290 */ /* 0x000fe4000fffe1ff */
[----:B------:R-:W-:Y:S02]  /*7210*/  @!UP0 USHF.R.U32.HI UR4, URZ, UR43, UR4 ;  /* 0x0000002bff048299 */ /* 0x000fe40008011604 */
[----:B------:R-:W-:Y:S02]  /*7220*/  UIMAD UR10, UR40, UR10, UR6 ;  /* 0x0000000a280a72a4 */ /* 0x000fe4000f8e0206 */
[----:B------:R-:W-:Y:S04]  /*7230*/  @!UP0 USEL UR4, UR5, UR4, !UP2 ;  /* 0x0000000405048287 */ /* 0x000fe8000d000000 */
[----:B------:R-:W-:Y:S02]  /*7240*/  @!UP0 UIMAD UR10, UR7, UR10, UR4 ;  /* 0x0000000a070a82a4 */ /* 0x000fe4000f8e0204 */
[----:B------:R-:W-:Y:S02]  /*7250*/  @!UP0 UIADD3 UR11, UPT, UPT, UR11, -UR4, URZ ;  /* 0x800000040b0b8290 */ /* 0x000fe4000fffe0ff */
[----:B------:R-:W-:Y:S02]  /*7260*/  UIMAD UR7, UR41, UR8, UR38 ;  /* 0x00000008290772a4 */ /* 0x000fe4000f8e0226 */
[----:B------:R-:W-:Y:S02]  /*7270*/  @!UP0 UIMAD UR6, UR11, UR40, UR5 ;  /* 0x000000280b0682a4 */ /* 0x000fe4000f8e0205 */
[----:B------:R-:W-:Y:S01]  /*7280*/  UIMAD UR4, UR54, UR9, UR37 ;  /* 0x00000009360472a4 */ /* 0x000fe2000f8e0225 */
[----:B------:R-:W-:Y:S02]  /*7290*/  @!UP0 UMOV UR5, UR10 ;  /* 0x0000000a00058c82 */ /* 0x000fe40008000000 */
[----:B------:R-:W-:Y:S02]  /*72a0*/  UIMAD UR38, UR5, UR41, UR7 ;  /* 0x00000029052672a4 */ /* 0x000fe4000f8e0207 */
[----:B------:R-:W-:Y:S11]  /*72b0*/  UIMAD UR37, UR6, UR54, UR4 ;  /* 0x00000036062572a4 */ /* 0x000ff6000f8e0204 */
[----:B------:R-:W-:Y:S01]  /*72c0*/  @!UPT UIADD3 URZ, UPT, UPT, URZ, URZ, URZ ;  /* 0x000000fffffff290 */ /* 0x000fe2000fffe0ff */
.L_x_136:
[----:B------:R-:W-:Y:S01]  /*72d0*/  UISETP.NE.AND UP0, UPT, UR39, 0x1, UPT ;  /* 0x000000012700788c */ /* 0x000fe2000bf05270 */
[----:B------:R-:W-:Y:S10]  /*72e0*/  IADD3 R81, PT, PT, R81, 0x1, RZ ;  /* 0x0000000151517810 */ /* 0x000ff40007ffe0ff */
[----:B------:R-:W2:Y:S01]  /*72f0*/  @!UP0 LDCU.128 UR12, c[0x0][0xb10] ;  /* 0x00016200ff0c87ac */ /* 0x000ea20008000c00 */
[----:B------:R-:W3:Y:S01]  /*7300*/  @!UP0 LDCU UR5, c[0x0][0xb0c] ;  /* 0x00016180ff0587ac */ /* 0x000ee20008000800 */
[----:B------:R-:W4:Y:S01]  /*7310*/  @!UP0 LDCU UR10, c[0x0][0xb20] ;  /* 0x00016400ff0a87ac */ /* 0x000f220008000800 */
[----:B--2---:R-:W-:Y:S02]  /*7320*/  UIMAD.WIDE.U32 UR8, UR38, UR12, URZ ;  /* 0x0000000c260872a5 */ /* 0x004fe4000f8e00ff */
[----:B------:R-:W-:Y:S02]  /*7330*/  UIMAD.WIDE.U32 UR6, UR37, UR15, URZ ;  /* 0x0000000f250672a5 */ /* 0x000fe4000f8e00ff */
[----:B------:R-:W-:Y:S03]  /*7340*/  @!UP0 UISETP.NE.AND UP1, UPT, UR14, 0x1, UPT ;  /* 0x000000010e00888c */ /* 0x000fe6000bf25270 */
[----:B------:R-:W-:Y:S01]  /*7350*/  @!UP0 UMOV UR4, UR9 ;  /* 0x0000000900048c82 */ /* 0x000fe20008000000 */
[----:B---3--:R-:W-:Y:S02]  /*7360*/  @!UP0 UISETP.NE.AND UP2, UPT, UR5, 0x1, UPT ;  /* 0x000000010500888c */ /* 0x008fe4000bf45270 */
[----:B------:R-:W-:Y:S01]  /*7370*/  @!UP0 USHF.R.U32.HI UR4, URZ, UR13, UR4 ;  /* 0x0000000dff048299 */ /* 0x000fe20008011604 */
[----:B------:R-:W-:Y:S02]  /*7380*/  @!UP0 UMOV UR6, UR7 ;  /* 0x0000000700068c82 */ /* 0x000fe40008000000 */
[----:B----4-:R-:W-:Y:S02]  /*7390*/  @!UP0 USHF.R.U32.HI UR6, URZ, UR10, UR6 ;  /* 0x0000000aff068299 */ /* 0x010fe40008011606 */
[----:B------:R-:W-:Y:S02]  /*73a0*/  @!UP0 USEL UR7, UR38, UR4, !UP2 ;  /* 0x0000000426078287 */ /* 0x000fe4000d000000 */
[----:B------:R-:W-:Y:S04]  /*73b0*/  @!UP0 USEL UR6, UR37, UR6, !UP1 ;  /* 0x0000000625068287 */ /* 0x000fe8000c800000 */
[----:B------:R-:W-:Y:S02]  /*73c0*/  @!UP0 UIADD3 UR4, UPT, UPT, -UR7, UR6, URZ ;  /* 0x0000000607048290 */ /* 0x000fe4000fffe1ff */
[----:B------:R-:W-:Y:S02]  /*73d0*/  @!UP0 UIADD3 UR6, UPT, UPT, UR7, -UR6, URZ ;  /* 0x8000000607068290 */ /* 0x000fe4000fffe0ff */
[----:B------:R-:W-:Y:S02]  /*73e0*/  @!UP0 UIMAD UR38, UR4, UR5, UR38 ;  /* 0x00000005042682a4 */ /* 0x000fe4000f8e0226 */
[----:B------:R-:W-:Y:S02]  /*73f0*/  @!UP0 UIMAD UR37, UR6, UR14, UR37 ;  /* 0x0000000e062582a4 */ /* 0x000fe4000f8e0225 */
[----:B------:R-:W-:Y:S09]  /*7400*/  ULOP3.LUT UP0, URZ, UR56, 0x1b0, URZ, 0xc0, !UPT ;  /* 0x000001b038ff7892 */ /* 0x000ff2000f80c0ff */
[----:B------:R-:W-:Y:S05]  /*7410*/  BRA.U !UP0, `(.L_x_137) ;  /* 0x0000000108407547 */ /* 0x000fea000b800000 */
[----:B------:R-:W2:Y:S01]  /*7420*/  LDCU.64 UR8, c[0x4][0x80] ;  /* 0x01001000ff0877ac */ /* 0x000ea20008000a00 */
[----:B------:R-:W-:Y:S01]  /*7430*/  MOV R3, 0x0 ;  /* 0x0000000000037802 */ /* 0x000fe20000000f00 */
[----:B------:R-:W-:Y:S02]  /*7440*/  HFMA2 R12, -RZ, RZ, 0, 5.9604644775390625e-08 ;  /* 0x00000001ff0c7431 */ /* 0x000fe400000001ff */
[----:B------:R-:W-:Y:S02]  /*7450*/  IMAD.MOV.U32 R8, RZ, RZ, 0x70 ;  /* 0x00000070ff087424 */ /* 0x000fe400078e00ff */
[----:B------:R-:W-:Y:S01]  /*7460*/  IMAD.MOV.U32 R13, RZ, RZ, RZ ;  /* 0x000000ffff0d7224 */ /* 0x000fe200078e00ff */
[----:B------:R-:W3:Y:S01]  /*7470*/  LDCU.64 UR6, c[0x4][0x88] ;  /* 0x01001100ff0677ac */ /* 0x000ee20008000a00 */
[----:B------:R-:W4:Y:S01]  /*7480*/  LDC.64 R2, c[0x4][R3] ;  /* 0x0100000003027b82 */ /* 0x000f220000000a00 */
[----:B------:R-:W1:Y:S01]  /*7490*/  LDCU.64 UR4, c[0x4][0x8] ;  /* 0x01000100ff0477ac */ /* 0x000e620008000a00 */
[----:B--2---:R-:W-:Y:S01]  /*74a0*/  MOV R5, UR9 ;  /* 0x0000000900057c02 */ /* 0x004fe20008000f00 */
[----:B------:R-:W-:Y:S01]  /*74b0*/  IMAD.U32 R4, RZ, RZ, UR8 ;  /* 0x00000008ff047e24 */ /* 0x000fe2000f8e00ff */
[----:B---3--:R-:W-:Y:S01]  /*74c0*/  MOV R7, UR7 ;  /* 0x0000000700077c02 */ /* 0x008fe20008000f00 */
[----:B------:R-:W-:Y:S01]  /*74d0*/  IMAD.U32 R6, RZ, RZ, UR6 ;  /* 0x00000006ff067e24 */ /* 0x000fe2000f8e00ff */
[----:B-1----:R-:W-:Y:S01]  /*74e0*/  MOV R11, UR5 ;  /* 0x00000005000b7c02 */ /* 0x002fe20008000f00 */
[----:B------:R-:W-:Y:S02]  /*74f0*/  IMAD.U32 R10, RZ, RZ, UR4 ;  /* 0x00000004ff0a7e24 */ /* 0x000fe4000f8e00ff */
[----:B------:R-:W-:Y:S07]  /*7500*/  LEPC R20, `(.L_x_137) ;  /* 0x000000001014794e */ /* 0x000fee0000000000 */
[----:B----45:R-:W-:Y:S05]  /*7510*/  CALL.ABS.NOINC R2 ;  /* 0x0000000002007343 */ /* 0x030fea0003c00000 */
.L_x_137:
[----:B------:R-:W-:Y:S01]  /*7520*/  LOP3.LUT P0, RZ, R85, 0x1b0, RZ, 0xc0, !PT ;  /* 0x000001b055ff7812 */ /* 0x000fe2000780c0ff */
[----:B------:R-:W-:Y:S11]  /*7530*/  BSSY.RECONVERGENT B6, `(.L_x_138) ;  /* 0x0000013000067945 */ /* 0x000ff60003800200 */
[----:B------:R-:W-:Y:S01]  /*7540*/  @!UPT UIADD3 URZ, UPT, UPT, URZ, URZ, URZ ;  /* 0x000000fffffff290 */ /* 0x000fe2000fffe0ff */
[----:B------:R-:W-:Y:S05]  /*7550*/  @!P0 BRA `(.L_x_139) ;  /* 0x0000000000408947 */ /* 0x000fea0003800000 */
        /* <DEDUP_REMOVED lines=16> */
.L_x_139:
[----:B------:R-:W-:Y:S05]  /*7660*/  BSYNC.RECONVERGENT B6 ;  /* 0x0000000000067941 */ /* 0x000fea0003800200 */
.L_x_138:
[----:B------:R-:W-:Y:S01]  /*7670*/  ISETP.NE.U32.AND P3, PT, R74, RZ, PT ;  /* 0x000000ff4a00720c */ /* 0x000fe20003f65070 */
[----:B------:R-:W-:Y:S01]  /*7680*/  UISETP.NE.AND UP1, UPT, UR61, URZ, UPT ;  /* 0x000000ff3d00728c */ /* 0x000fe2000bf25270 */
[----:B------:R-:W-:Y:S02]  /*7690*/  ISETP.NE.U32.AND P4, PT, R70, RZ, PT ;  /* 0x000000ff4600720c */ /* 0x000fe40003f85070 */
[----:B------:R-:W-:Y:S02]  /*76a0*/  ISETP.NE.AND.EX P3, PT, R75, RZ, PT, P3 ;  /* 0x000000ff4b00720c */ /* 0x000fe40003f65330 */
[----:B------:R-:W-:Y:S02]  /*76b0*/  PLOP3.LUT P1, PT, PT, PT, PT, 0x8, 0x80 ;  /* 0x000000000080781c */ /* 0x000fe40003f2e170 */
[----:B------:R-:W-:Y:S02]  /*76c0*/  PLOP3.LUT P0, PT, PT, PT, UP1, 0x80, 0x8 ;  /* 0x000000000008781c */ /* 0x000fe40003f0f018 */
[----:B------:R-:W-:Y:S02]  /*76d0*/  ISETP.NE.AND.EX P4, PT, R71, RZ, PT, P4 ;  /* 0x000000ff4700720c */ /* 0x000fe40003f85340 */
[----:B------:R-:W2:Y:S09]  /*76e0*/  @UP1 LDCU.64 UR4, c[0x0][0x888] ;  /* 0x00011100ff0417ac */ /* 0x000eb20008000a00 */
[----:B------:R-:W-:Y:S01]  /*76f0*/  @P0 PLOP3.LUT P1, PT, P3, PT, PT, 0x80, 0x8 ;  /* 0x000000000008081c */ /* 0x000fe20001f2f070 */
[----:B--2---:R-:W-:Y:S04]  /*7700*/  @UP1 UISETP.NE.U32.AND UP0, UPT, UR4, URZ, UPT ;  /* 0x000000ff0400128c */ /* 0x004fe8000bf05070 */
[----:B------:R-:W-:Y:S04]  /*7710*/  @UP1 UISETP.NE.AND.EX UP0, UPT, UR5, URZ, UPT, UP0 ;  /* 0x000000ff0500128c */ /* 0x000fe8000bf05300 */
[----:B------:R-:W-:Y:S01]  /*7720*/  @UP1 USEL UR4, URZ, 0xffffffff, UP0 ;  /* 0xffffffffff041887 */ /* 0x000fe20008000000 */
[----:B------:R-:W-:Y:S11]  /*7730*/  @!P3 BRA `(.L_x_140) ;  /* 0x000000000030b947 */ /* 0x000ff60003800000 */
[----:B------:R-:W-:Y:S01]  /*7740*/  ISETP.NE.U32.AND P2, PT, R72, RZ, PT ;  /* 0x000000ff4800720c */ /* 0x000fe20003f45070 */
[----:B------:R-:W2:Y:S01]  /*7750*/  LDCU.64 UR6, c[0x0][0x358] ;  /* 0x00006b00ff0677ac */ /* 0x000ea20008000a00 */
[----:B------:R-:W-:Y:S02]  /*7760*/  IMAD.MOV.U32 R79, RZ, RZ, 0x1 ;  /* 0x00000001ff4f7424 */ /* 0x000fe400078e00ff */
[----:B------:R-:W-:Y:S11]  /*7770*/  ISETP.NE.AND.EX P2, PT, R73, RZ, PT, P2 ;  /* 0x000000ff4900720c */ /* 0x000ff60003f45320 */
[----:B------:R-:W-:Y:S02]  /*7780*/  @!UPT UIADD3 URZ, UPT, UPT, URZ, URZ, URZ ;  /* 0x000000fffffff290 */ /* 0x000fe4000fffe0ff */
[----:B------:R-:W3:Y:S01]  /*7790*/  @P2 LDC.64 R2, c[0x0][0x888] ;  /* 0x00022200ff022b82 */ /* 0x000ee20000000a00 */
[----:B-1----:R-:W-:Y:S04]  /*77a0*/  @P2 IMAD R0, R74, UR36, RZ ;  /* 0x000000244a002c24 */ /* 0x002fe8000f8e02ff */
[----:B---3--:R-:W-:Y:S04]  /*77b0*/  @P2 IMAD.WIDE R2, R0, 0x4, R2 ;  /* 0x0000000400022825 */ /* 0x008fe800078e0202 */
[----:B------:R-:W-:Y:S01]  /*77c0*/  HFMA2 R0, -RZ, RZ, 0, 5.9604644775390625e-08 ;  /* 0x00000001ff007431 */ /* 0x000fe200000001ff */
[----:B--2--5:R2:W5:Y:S04]  /*77d0*/  @P2 LDG.E R39, desc[UR6][R2.64] ;  /* 0x0000000602272981 */ /* 0x024568000c1e1900 */
[----:B------:R-:W-:Y:S01]  /*77e0*/  @!P2 PRMT R79, R0, 0x7610, R79 ;  /* 0x00007610004fa816 */ /* 0x000fe2000000004f */
[----:B--2---:R-:W3:Y:S06]  /*77f0*/  @!P2 LDC R39, c[0x0][0x880] ;  /* 0x00022000ff27ab82 */ /* 0x004eec0000000800 */
.L_x_140:
[----:B------:R-:W-:Y:S05]  /*7800*/  @!P4 BRA `(.L_x_141) ;  /* 0x000000000024c947 */ /* 0x000fea0003800000 */
[----:B------:R-:W-:Y:S01]  /*7810*/  ISETP.NE.U32.AND P2, PT, R68, RZ, PT ;  /* 0x000000ff4400720c */ /* 0x000fe20003f45070 */
[----:B------:R-:W2:Y:S03]  /*7820*/  LDCU.64 UR6, c[0x0][0x358] ;  /* 0x00006b00ff0677ac */ /* 0x000ea60008000a00 */
[----:B------:R-:W-:Y:S11]  /*7830*/  ISETP.NE.AND.EX P2, PT, R69, RZ, PT, P2 ;  /* 0x000000ff4500720c */ /* 0x000ff60003f45320 */
[----:B------:R-:W-:Y:S02]  /*7840*/  @!UPT UIADD3 URZ, UPT, UPT, URZ, URZ, URZ ;  /* 0x000000fffffff290 */ /* 0x000fe4000fffe0ff */
[----:B------:R-:W4:Y:S01]  /*7850*/  @P2 LDC.64 R2, c[0x0][0x8a8] ;  /* 0x00022a00ff022b82 */ /* 0x000f220000000a00 */
[----:B-1----:R-:W-:Y:S04]  /*7860*/  @P2 IMAD R0, R70, UR36, RZ ;  /* 0x0000002446002c24 */ /* 0x002fe8000f8e02ff */
[----:B----4-:R-:W-:Y:S05]  /*7870*/  @P2 IMAD.WIDE R2, R0, 0x4, R2 ;  /* 0x0000000400022825 */ /* 0x010fea00078e0202 */
[----:B--2--5:R2:W5:Y:S02]  /*7880*/  @P2 LDG.E R38, desc[UR6][R2.64] ;  /* 0x0000000602262981 */ /* 0x024564000c1e1900 */
[----:B--2---:R-:W4:Y:S02]  /*7890*/  @!P2 LDC R38, c[0x0][0x8a0] ;  /* 0x00022800ff26ab82 */ /* 0x004f240000000800 */
.L_x_141:
[----:B---3-5:R-:W-:Y:S01]  /*78a0*/  @P0 FSETP.NEU.AND P4, PT, R39, RZ, PT ;  /* 0x000000ff2700020b */ /* 0x028fe20003f8d000 */
[----:B-1----:R-:W-:Y:S01]  /*78b0*/  IMAD.U32 R0, RZ, RZ, UR4 ;  /* 0x00000004ff007e24 */ /* 0x002fe2000f8e00ff */
[----:B------:R-:W-:Y:S01]  /*78c0*/  @P0 LOP3.LUT P2, RZ, R79, 0xff, RZ, 0xc0, !PT ;  /* 0x000000ff4fff0812 */ /* 0x000fe2000784c0ff */
[----:B------:R-:W-:Y:S01]  /*78d0*/  BSSY B1, `(.L_x_142) ;  /* 0x0000039000017945 */ /* 0x000fe20003800000 */
[----:B------:R-:W-:Y:S02]  /*78e0*/  @P0 SEL R2, RZ, 0xffffffff, P4 ;  /* 0xffffffffff020807 */ /* 0x000fe40002000000 */
[----:B------:R-:W-:Y:S02]  /*78f0*/  CS2R R66, SRZ ;  /* 0x0000000000427805 */ /* 0x000fe4000001ff00 */
[----:B------:R-:W-:Y:S02]  /*7900*/  LEA R22, R36, UR44, 0x3 ;  /* 0x0000002c24167c11 */ /* 0x000fe4000f8e18ff */
[----:B------:R-:W-:Y:S02]  /*7910*/  CS2R R64, SRZ ;  /* 0x0000000000407805 */ /* 0x000fe4000001ff00 */
[----:B------:R-:W-:Y:S02]  /*7920*/  @P1 SEL R2, R0, R2, !P2 ;  /* 0x0000000200021207 */ /* 0x000fe40005000000 */
[----:B------:R-:W-:Y:S02]  /*7930*/  CS2R R18, SRZ ;  /* 0x0000000000127805 */ /* 0x000fe4000001ff00 */
[----:B------:R-:W-:Y:S02]  /*7940*/  SHF.L.U32 R3, R84, 0x1f, RZ ;  /* 0x0000001f54037819 */ /* 0x000fe400000006ff */
[----:B------:R-:W-:Y:S02]  /*7950*/  CS2R R16, SRZ ;  /* 0x0000000000107805 */ /* 0x000fe4000001ff00 */
[----:B------:R-:W-:Y:S02]  /*7960*/  @P0 LOP3.LUT R2, R2, 0x1, RZ, 0xc0, !PT ;  /* 0x0000000102020812 */ /* 0x000fe400078ec0ff */
[----:B------:R-:W-:Y:S02]  /*7970*/  PLOP3.LUT P5, PT, PT, PT, PT, 0x8, 0x80 ;  /* 0x000000000080781c */ /* 0x000fe40003fae170 */
[----:B------:R-:W-:Y:S02]  /*7980*/  ISETP.NE.U32.OR P1, PT, R2, 0x1, !P0 ;  /* 0x000000010200780c */ /* 0x000fe40004725470 */
[----:B------:R-:W-:Y:S11]  /*7990*/  LEA.HI R2, R36, R36, RZ, 0x1 ;  /* 0x0000002424027211 */ /* 0x000ff600078f08ff */
[----:B------:R-:W-:Y:S04]  /*79a0*/  @P1 SHF.L.U32 R0, R82, 0x1f, RZ ;  /* 0x0000001f52001819 */ /* 0x000fe800000006ff */
[----:B------:R1:W2:Y:S01]  /*79b0*/  @P1 SYNCS.PHASECHK.TRANS64.TRYWAIT P0, [UR44+0x360], R0 ;  /* 0x00036000ff0015a7 */ /* 0x0002a2000800112c */
[----:B------:R3:W3:Y:S01]  /*79c0*/  SYNCS.PHASECHK.TRANS64.TRYWAIT P4, [R22+URZ+0x3a0], R3 ;  /* 0x0003a003160075a7 */ /* 0x0006e200080811ff */
[C---:B-1----:R-:W-:Y:S01]  /*79d0*/  IMAD.SHL.U32 R0, R2.reuse, 0x20, RZ ;  /* 0x0000002002007824 */ /* 0x042fe200078e00ff */
[----:B------:R-:W-:Y:S04]  /*79e0*/  LOP3.LUT R2, R2, 0xffe, RZ, 0xc0, !PT ;  /* 0x00000ffe02027812 */ /* 0x000fe800078ec0ff */
[----:B------:R-:W-:Y:S01]  /*79f0*/  LOP3.LUT R0, R0, 0xffffffc0, RZ, 0xc0, !PT ;  /* 0xffffffc000007812 */ /* 0x000fe200078ec0ff */
[----:B------:R-:W-:Y:S04]  /*7a00*/  IMAD.IADD R2, R36, 0x1, -R2 ;  /* 0x0000000124027824 */ /* 0x000fe800078e0a02 */
[----:B------:R-:W-:Y:S04]  /*7a10*/  IMAD.IADD R0, R37, 0x1, R0 ;  /* 0x0000000125007824 */ /* 0x000fe800078e0200 */
[----:B------:R-:W-:Y:S01]  /*7a20*/  IMAD R2, R2, 0x100000, R0 ;  /* 0x0010000002027824 */ /* 0x000fe200078e0200 */
[----:B--2---:R-:W-:Y:S01]  /*7a30*/  @P1 PLOP3.LUT P5, PT, P0, PT, PT, 0x8, 0x80 ;  /* 0x000000000080181c */ /* 0x004fe200007ae170 */
[----:B------:R-:W-:Y:S01]  /*7a40*/  @!UPT UIADD3 URZ, UPT, UPT, URZ, URZ, URZ ;  /* 0x000000fffffff290 */ /* 0x000fe2000fffe0ff */
[----:B---3--:R-:W-:Y:S11]  /*7a50*/  @!P1 BRA `(.L_x_143) ;  /* 0x0000000000809947 */ /* 0x008ff60003800000 */
[----:B------:R-:W-:Y:S01]  /*7a60*/  ISETP.NE.U32.AND P0, PT, RZ, UR58, PT ;  /* 0x0000003aff007c0c */ /* 0x000fe2000bf05070 */
[----:B------:R-:W-:Y:S01]  /*7a70*/  BSSY B0, `(.L_x_144) ;  /* 0x0000012000007945 */ /* 0x000fe20003800000 */
[----:B------:R-:W-:Y:S02]  /*7a80*/  FSETP.NEU.AND P2, PT, R39, RZ, PT ;  /* 0x000000ff2700720b */ /* 0x000fe40003f4d000 */
[----:B------:R-:W-:Y:S02]  /*7a90*/  CS2R R18, SRZ ;  /* 0x0000000000127805 */ /* 0x000fe4000001ff00 */
[----:B------:R-:W-:Y:S02]  /*7aa0*/  ISETP.NE.AND.EX P0, PT, RZ, UR59, PT, P0 ;  /* 0x0000003bff007c0c */ /* 0x000fe4000bf05300 */
[----:B------:R-:W-:Y:S02]  /*7ab0*/  CS2R R16, SRZ ;  /* 0x0000000000107805 */ /* 0x000fe4000001ff00 */
[----:B------:R-:W-:Y:S02]  /*7ac0*/  LOP3.LUT P1, RZ, R79, 0xff, RZ, 0xc0, !PT ;  /* 0x000000ff4fff7812 */ /* 0x000fe4000782c0ff */
[----:B------:R-:W-:Y:S02]  /*7ad0*/  CS2R R66, SRZ ;  /* 0x0000000000427805 */ /* 0x000fe4000001ff00 */
[----:B------:R-:W-:Y:S02]  /*7ae0*/  SEL R0, RZ, 0xffffffff, P2 ;  /* 0xffffffffff007807 */ /* 0x000fe40001000000 */
[----:B------:R-:W-:Y:S02]  /*7af0*/  CS2R R64, SRZ ;  /* 0x0000000000407805 */ /* 0x000fe4000001ff00 */
[----:B------:R-:W-:Y:S04]  /*7b00*/  SEL R4, RZ, 0xffffffff, P0 ;  /* 0xffffffffff047807 */ /* 0x000fe80000000000 */
[----:B------:R-:W-:Y:S04]  /*7b10*/  @P3 SEL R0, R4, R0, !P1 ;  /* 0x0000000004003207 */ /* 0x000fe80004800000 */
[----:B------:R-:W-:Y:S04]  /*7b20*/  LOP3.LUT R0, R0, 0x1, RZ, 0xc0, !PT ;  /* 0x0000000100007812 */ /* 0x000fe800078ec0ff */
[----:B------:R-:W-:Y:S01]  /*7b30*/  ISETP.NE.U32.AND P0, PT, R0, 0x1, PT ;  /* 0x000000010000780c */ /* 0x000fe20003f05070 */
[----:B------:R-:W-:Y:S01]  /*7b40*/  @!UPT UIADD3 URZ, UPT, UPT, URZ, URZ, URZ ;  /* 0x000000fffffff290 */ /* 0x000fe2000fffe0ff */
[----:B------:R-:W-:Y:S11]  /*7b50*/  @!P5 BRA `(.L_x_145) ;  /* 0x00000000000cd947 */ /* 0x000ff60003800000 */
[----:B------:R-:W-:Y:S04]  /*7b60*/  SHF.L.U32 R4, R82, 0x1f, RZ ;  /* 0x0000001f52047819 */ /* 0x000fe800000006ff */
[----:B------:R-:W1:Y:S02]  /*7b70*/  SYNCS.PHASECHK.TRANS64.TRYWAIT P1, [UR44+0x360], R4 ;  /* 0x00036004ff0075a7 */ /* 0x000e64000802112c */
[----:B-1----:R-:W-:Y:S05]  /*7b80*/  @!P1 BRA `(.L_x_146) ;  /* 0x0000002800009947 */ /* 0x002fea0003800000 */
.L_x_145:
[----:B------:R-:W-:Y:S05]  /*7b90*/  BSYNC B0 ;  /* 0x0000000000007941 */ /* 0x000fea0003800000 */
.L_x_144:
[----:B------:R2:W3:Y:S01]  /*7ba0*/  @P0 LDS.128 R16, [R78+UR44+0x600] ;  /* 0x0006002c4e100984 */ /* 0x0004e20008000c00 */
[----:B------:R-:W-:Y:S01]  /*7bb0*/  UIADD3 UR4, UPT, UPT, UR44, 0x368, URZ ;  /* 0x000003682c047890 */ /* 0x000fe2000fffe0ff */
[----:B------:R-:W-:Y:S02]  /*7bc0*/  LOP3.LUT R82, R82, 0x1, RZ, 0x3c, !PT ;  /* 0x0000000152527812 */ /* 0x000fe400078e3cff */
[----:B------:R2:W1:Y:S01]  /*7bd0*/  @P0 LDS.128 R64, [R77+0x10] ;  /* 0x000010004d400984 */ /* 0x0004620000000c00 */
[----:B------:R-:W-:Y:S01]  /*7be0*/  UPRMT UR4, UR48, 0x654, UR4 ;  /* 0x0000065430047896 */ /* 0x000fe20008000004 */
[----:B------:R-:W-:Y:S01]  /*7bf0*/  @!PT LDS RZ, [RZ] ;  /* 0x00000000fffff984 */ /* 0x000fe20000000800 */
[----:B------:R-:W-:Y:S01]  /*7c00*/  @!PT LDS RZ, [RZ] ;  /* 0x00000000fffff984 */ /* 0x000fe20000000800 */
[----:B------:R-:W-:Y:S01]  /*7c10*/  @!PT LDS RZ, [RZ] ;  /* 0x00000000fffff984 */ /* 0x000fe20000000800 */
[----:B------:R-:W-:Y:S01]  /*7c20*/  @!PT LDS RZ, [RZ] ;  /* 0x00000000fffff984 */ /* 0x000fe20000000800 */
[----:B------:R5:W-:Y:S06]  /*7c30*/  MEMBAR.ALL.CTA ;  /* 0x0000000000007992 */ /* 0x000bec0000008000 */
[----:B-----5:R-:W5:Y:S02]  /*7c40*/  FENCE.VIEW.ASYNC.S ;  /* 0x00000000000073c6 */ /* 0x020f640000000000 */
[----:B-----5:R-:W-:Y:S03]  /*7c50*/  SYNCS.ARRIVE.TRANS64.RED.A1T0 RZ, [UR4], RZ ;  /* 0x000000ffffff79a7 */ /* 0x020fe60008100404 */
.L_x_143:
[----:B------:R-:W-:Y:S05]  /*7c60*/  BSYNC B1 ;  /* 0x0000000000017941 */ /* 0x000fea0003800000 */
.L_x_142:
[----:B-1----:R-:W-:Y:S04]  /*7c70*/  SHF.R.U32.HI R0, RZ, 0x15, R2 ;  /* 0x00000015ff007819 */ /* 0x002fe80000011602 */
[----:B------:R-:W-:Y:S01]  /*7c80*/  LOP3.LUT P0, RZ, R0, 0x3, R80, 0x48, !PT ;  /* 0x0000000300ff7812 */ /* 0x000fe20007804850 */
[----:B------:R-:W-:Y:S01]  /*7c90*/  @!UPT UIADD3 URZ, UPT, UPT, URZ, URZ, URZ ;  /* 0x000000fffffff290 */ /* 0x000fe2000fffe0ff */
[----:B------:R-:W-:Y:S11]  /*7ca0*/  @P4 BRA `(.L_x_147) ;  /* 0x0000000000084947 */ /* 0x000ff60003800000 */
[----:B------:R-:W1:Y:S02]  /*7cb0*/  SYNCS.PHASECHK.TRANS64.TRYWAIT P1, [R22+URZ+0x3a0], R3 ;  /* 0x0003a003160075a7 */ /* 0x000e6400080211ff */
[----:B-1----:R-:W-:Y:S05]  /*7cc0*/  @!P1 BRA `(.L_x_148) ;  /* 0x0000002400c89947 */ /* 0x002fea0003800000 */
.L_x_147:
[----:B------:R-:W-:Y:S05]  /*7cd0*/  @!P0 BRA `(.L_x_149) ;  /* 0x0000000000408947 */ /* 0x000fea0003800000 */
[----:B------:R-:W1:Y:S01]  /*7ce0*/  LDCU.64 UR8, c[0x4][0x70] ;  /* 0x01000e00ff0877ac */ /* 0x000e620008000a00 */
[----:B------:R-:W-:Y:S01]  /*7cf0*/  MOV R15, 0x0 ;  /* 0x00000000000f7802 */ /* 0x000fe20000000f00 */
[----:B------:R-:W-:Y:S02]  /*7d00*/  HFMA2 R12, -RZ, RZ, 0, 5.9604644775390625e-08 ;  /* 0x00000001ff0c7431 */ /* 0x000fe400000001ff */
[----:B------:R-:W-:Y:S02]  /*7d10*/  IMAD.MOV.U32 R8, RZ, RZ, 0x192 ;  /* 0x00000192ff087424 */ /* 0x000fe400078e00ff */
[----:B------:R-:W-:Y:S01]  /*7d20*/  IMAD.MOV.U32 R13, RZ, RZ, RZ ;  /* 0x000000ffff0d7224 */ /* 0x000fe200078e00ff */
[----:B------:R-:W5:Y:S01]  /*7d30*/  LDCU.64 UR6, c[0x4][0x78] ;  /* 0x01000f00ff0677ac */ /* 0x000f620008000a00 */
[----:B------:R-:W2:Y:S01]  /*7d40*/  LDC.64 R14, c[0x4][R15] ;  /* 0x010000000f0e7b82 */ /* 0x000ea20000000a00 */
[----:B------:R-:W3:Y:S01]  /*7d50*/  LDCU.64 UR4, c[0x4][0x10] ;  /* 0x01000200ff0477ac */ /* 0x000ee20008000a00 */
[----:B-1----:R-:W-:Y:S01]  /*7d60*/  MOV R5, UR9 ;  /* 0x0000000900057c02 */ /* 0x002fe20008000f00 */
[----:B------:R-:W-:Y:S01]  /*7d70*/  IMAD.U32 R4, RZ, RZ, UR8 ;  /* 0x00000008ff047e24 */ /* 0x000fe2000f8e00ff */
[----:B-----5:R-:W-:Y:S01]  /*7d80*/  MOV R7, UR7 ;  /* 0x0000000700077c02 */ /* 0x020fe20008000f00 */
[----:B------:R-:W-:Y:S01]  /*7d90*/  IMAD.U32 R6, RZ, RZ, UR6 ;  /* 0x00000006ff067e24 */ /* 0x000fe2000f8e00ff */
[----:B---3--:R-:W-:Y:S01]  /*7da0*/  MOV R11, UR5 ;  /* 0x00000005000b7c02 */ /* 0x008fe20008000f00 */
[----:B------:R-:W-:Y:S02]  /*7db0*/  IMAD.U32 R10, RZ, RZ, UR4 ;  /* 0x00000004ff0a7e24 */ /* 0x000fe4000f8e00ff */
[----:B------:R-:W-:Y:S07]  /*7dc0*/  LEPC R20, `(.L_x_149) ;  /* 0x000000001014794e */ /* 0x000fee0000000000 */
[----:B--2-4-:R-:W-:Y:S05]  /*7dd0*/  CALL.ABS.NOINC R14 ;  /* 0x000000000e007343 */ /* 0x014fea0003c00000 */
.L_x_149:
[----:B------:R-:W-:Y:S01]  /*7de0*/  LOP3.LUT P0, RZ, R76, 0x60, RZ, 0xc0, !PT ;  /* 0x000000604cff7812 */ /* 0x000fe2000780c0ff */
[----:B------:R-:W-:Y:S05]  /*7df0*/  WARPSYNC.ALL ;  /* 0x0000000000007948 */ /* 0x000fea0003800000 */
[----:B------:R-:W-:Y:S01]  /*7e00*/  R2UR UR4, R2 ;  /* 0x00000000020472ca */ /* 0x000fe200000e0000 */
[----:B------:R-:W-:Y:S01]  /*7e10*/  BSSY.RECONVERGENT B0, `(.L_x_150) ;  /* 0x000009f000007945 */ /* 0x000fe20003800200 */
[-C--:B---3--:R-:W-:Y:S02]  /*7e20*/  F2FP.F16.E4M3.UNPACK_B R2, R16.reuse ;  /* 0x00000010ff02723e */ /* 0x088fe400020006ff */
[----:B------:R-:W-:Y:S02]  /*7e30*/  F2FP.F16.E4M3.UNPACK_B R16, R16.H1 ;  /* 0x00000010ff10723e */ /* 0x000fe400030006ff */
[----:B------:R-:W-:Y:S01]  /*7e40*/  R2UR UR5, R22 ;  /* 0x00000000160572ca */ /* 0x000fe200000e0000 */
[----:B------:R-:W-:Y:S01]  /*7e50*/  HADD2.F32 R0, -RZ, R2.H0_H0 ;  /* 0x20000002ff007230 */ /* 0x000fe20000004100 */
[-C--:B------:R-:W-:Y:S01]  /*7e60*/  F2FP.F16.E4M3.UNPACK_B R42, R17.reuse ;  /* 0x00000011ff2a723e */ /* 0x080fe200020006ff */
[--C-:B------:R-:W-:Y:S01]  /*7e70*/  HADD2.F32 R3, -RZ, R16.reuse.H0_H0 ;  /* 0x20000010ff037230 */ /* 0x100fe20000004100 */
[----:B------:R-:W-:Y:S01]  /*7e80*/  F2FP.F16.E4M3.UNPACK_B R44, R17.H1 ;  /* 0x00000011ff2c723e */ /* 0x000fe200030006ff */
[----:B------:R-:W-:Y:S01]  /*7e90*/  HADD2.F32 R40, -RZ, R16.H1_H1 ;  /* 0x30000010ff287230 */ /* 0x000fe20000004100 */
[-C--:B------:R-:W-:Y:S01]  /*7ea0*/  F2FP.F16.E4M3.UNPACK_B R46, R18.reuse ;  /* 0x00000012ff2e723e */ /* 0x080fe200020006ff */
[----:B------:R-:W-:Y:S01]  /*7eb0*/  HADD2.F32 R2, -RZ, R2.H1_H1 ;  /* 0x30000002ff027230 */ /* 0x000fe20000004100 */
[----:B------:R-:W-:Y:S01]  /*7ec0*/  F2FP.F16.E4M3.UNPACK_B R48, R18.H1 ;  /* 0x00000012ff30723e */ /* 0x000fe200030006ff */
[--C-:B------:R-:W-:Y:S01]  /*7ed0*/  HADD2.F32 R41, -RZ, R42.reuse.H0_H0 ;  /* 0x2000002aff297230 */ /* 0x100fe20000004100 */
[-C--:B------:R-:W-:Y:S01]  /*7ee0*/  F2FP.F16.E4M3.UNPACK_B R50, R19.reuse ;  /* 0x00000013ff32723e */ /* 0x080fe200020006ff */
[----:B------:R-:W-:Y:S01]  /*7ef0*/  HADD2.F32 R42, -RZ, R42.H1_H1 ;  /* 0x3000002aff2a7230 */ /* 0x000fe20000004100 */
[----:B------:R-:W-:Y:S01]  /*7f00*/  F2FP.F16.E4M3.UNPACK_B R52, R19.H1 ;  /* 0x00000013ff34723e */ /* 0x000fe200030006ff */
[----:B------:R-:W-:Y:S01]  /*7f10*/  HADD2.F32 R43, -RZ, R44.H0_H0 ;  /* 0x2000002cff2b7230 */ /* 0x000fe20000004100 */
[----:B------:R-:W-:Y:S01]  /*7f20*/  LDTM.16dp32bit_t0_t15.x32 R4, tmem[UR4] ;  /* 0x00000004000479ee */ /* 0x000fe20008a80000 */
[----:B------:R-:W1:Y:S01]  /*7f30*/  LDTM.16dp32bit_t16_t31.x32 R4, tmem[UR4+0x20] ;  /* 0x00002004000479ee */ /* 0x000e620008aa0000 */
[----:B------:R-:W-:Y:S01]  /*7f40*/  NOP ;  /* 0x0000000000007918 */ /* 0x000fe20000000000 */
[----:B------:R-:W-:Y:S01]  /*7f50*/  UIADD3 UR4, UPT, UPT, UR5, 0x3c0, URZ ;  /* 0x000003c005047890 */ /* 0x000fe2000fffe0ff */
[--C-:B------:R-:W-:Y:S01]  /*7f60*/  HADD2.F32 R45, -RZ, R46.reuse.H0_H0 ;  /* 0x2000002eff2d7230 */ /* 0x100fe20000004100 */
[----:B------:R-:W-:Y:S01]  /*7f70*/  F2FP.F16.E4M3.UNPACK_B R54, R64 ;  /* 0x00000040ff36723e */ /* 0x000fe200020006ff */
[----:B------:R-:W-:Y:S01]  /*7f80*/  HADD2.F32 R46, -RZ, R46.H1_H1 ;  /* 0x3000002eff2e7230 */ /* 0x000fe20000004100 */
[----:B------:R-:W-:Y:S01]  /*7f90*/  UPRMT UR4, UR48, 0x654, UR4 ;  /* 0x0000065430047896 */ /* 0x000fe20008000004 */
[--C-:B------:R-:W-:Y:S01]  /*7fa0*/  HADD2.F32 R49, -RZ, R50.reuse.H0_H0 ;  /* 0x20000032ff317230 */ /* 0x100fe20000004100 */
[-C--:B------:R-:W-:Y:S01]  /*7fb0*/  F2FP.F16.E4M3.UNPACK_B R58, R65.reuse ;  /* 0x00000041ff3a723e */ /* 0x080fe200020006ff */
[----:B------:R-:W-:Y:S01]  /*7fc0*/  HADD2.F32 R50, -RZ, R50.H1_H1 ;  /* 0x30000032ff327230 */ /* 0x000fe20000004100 */
[----:B------:R-:W-:Y:S01]  /*7fd0*/  F2FP.F16.E4M3.UNPACK_B R62, R66 ;  /* 0x00000042ff3e723e */ /* 0x000fe200020006ff */
[--C-:B------:R-:W-:Y:S01]  /*7fe0*/  HADD2.F32 R53, -RZ, R54.reuse.H0_H0 ;  /* 0x20000036ff357230 */ /* 0x100fe20000004100 */
[----:B------:R-:W-:Y:S01]  /*7ff0*/  F2FP.F16.E4M3.UNPACK_B R56, R64.H1 ;  /* 0x00000040ff38723e */ /* 0x000fe200030006ff */
[----:B------:R-:W-:Y:S01]  /*8000*/  HADD2.F32 R54, -RZ, R54.H1_H1 ;  /* 0x30000036ff367230 */ /* 0x000fe20000004100 */
[----:B------:R-:W-:Y:S01]  /*8010*/  F2FP.F16.E4M3.UNPACK_B R60, R65.H1 ;  /* 0x00000041ff3c723e */ /* 0x000fe200030006ff */
[----:B-1----:R-:W-:Y:S01]  /*8020*/  SYNCS.ARRIVE.TRANS64.RED.A1T0 RZ, [UR4], RZ ;  /* 0x000000ffffff79a7 */ /* 0x002fe20008100404 */
[--C-:B------:R-:W-:Y:S01]  /*8030*/  HADD2.F32 R57, -RZ, R58.reuse.H0_H0 ;  /* 0x2000003aff397230 */ /* 0x100fe20000004100 */
[-C--:B------:R-:W-:Y:S01]  /*8040*/  F2FP.F16.E4M3.UNPACK_B R65, R67.reuse ;  /* 0x00000043ff41723e */ /* 0x080fe200020006ff */
[----:B------:R-:W-:Y:S01]  /*8050*/  HADD2.F32 R58, -RZ, R58.H1_H1 ;  /* 0x3000003aff3a7230 */ /* 0x000fe20000004100 */
[----:B------:R-:W-:Y:S01]  /*8060*/  F2FP.F16.E4M3.UNPACK_B R64, R66.H1 ;  /* 0x00000042ff40723e */ /* 0x000fe200030006ff */
[--C-:B------:R-:W-:Y:S01]  /*8070*/  HADD2.F32 R61, -RZ, R62.reuse.H0_H0 ;  /* 0x2000003eff3d7230 */ /* 0x100fe20000004100 */
[----:B------:R-:W-:Y:S01]  /*8080*/  F2FP.F16.E4M3.UNPACK_B R67, R67.H1 ;  /* 0x00000043ff43723e */ /* 0x000fe200030006ff */
[----:B------:R-:W-:Y:S01]  /*8090*/  HADD2.F32 R62, -RZ, R62.H1_H1 ;  /* 0x3000003eff3e7230 */ /* 0x000fe20000004100 */
[----:B------:R-:W-:Y:S01]  /*80a0*/  IADD3 R36, PT, PT, R36, 0x1, RZ ;  /* 0x0000000124247810 */ /* 0x000fe20007ffe0ff */
[C---:B----4-:R-:W-:Y:S01]  /*80b0*/  FMUL R4, R38.reuse, R4 ;  /* 0x0000000426047220 */ /* 0x050fe20000400000 */
[C---:B------:R-:W-:Y:S01]  /*80c0*/  FMUL R5, R38.reuse, R5 ;  /* 0x0000000526057220 */ /* 0x040fe20000400000 */
[C---:B------:R-:W-:Y:S01]  /*80d0*/  FMUL R8, R38.reuse, R8 ;  /* 0x0000000826087220 */ /* 0x040fe20000400000 */
[C---:B------:R-:W-:Y:S01]  /*80e0*/  FMUL R9, R38.reuse, R9 ;  /* 0x0000000926097220 */ /* 0x040fe20000400000 */
[C---:B------:R-:W-:Y:S01]  /*80f0*/  FFMA R4, R39.reuse, R0, R4 ;  /* 0x0000000027047223 */ /* 0x040fe20000000004 */
[C---:B------:R-:W-:Y:S01]  /*8100*/  FFMA R5, R39.reuse, R2, R5 ;  /* 0x0000000227057223 */ /* 0x040fe20000000005 */
[C---:B------:R-:W-:Y:S01]  /*8110*/  FMUL R12, R38.reuse, R12 ;  /* 0x0000000c260c7220 */ /* 0x040fe20000400000 */
        /* <DEDUP_REMOVED lines=10> */
[----:B------:R-:W-:Y:S02]  /*81c0*/  HADD2.F32 R44, -RZ, R44.H1_H1 ;  /* 0x3000002cff2c7230 */ /* 0x000fe40000004100 */
[C---:B------:R-:W-:Y:S01]  /*81d0*/  FMUL R10, R38.reuse, R10 ;  /* 0x0000000a260a7220 */ /* 0x040fe20000400000 */
[C---:B------:R-:W-:Y:S01]  /*81e0*/  FFMA R6, R39.reuse, R3, R6 ;  /* 0x0000000327067223 */ /* 0x040fe20000000006 */
[C---:B------:R-:W-:Y:S01]  /*81f0*/  FFMA R7, R39.reuse, R40, R7 ;  /* 0x0000002827077223 */ /* 0x040fe20000000007 */
[C---:B------:R-:W-:Y:S01]  /*8200*/  FFMA R8, R39.reuse, R41, R8 ;  /* 0x0000002927087223 */ /* 0x040fe20000000008 */
[C---:B------:R-:W-:Y:S01]  /*8210*/  FFMA R9, R39.reuse, R42, R9 ;  /* 0x0000002a27097223 */ /* 0x040fe20000000009 */
[----:B------:R-:W-:Y:S01]  /*8220*/  FFMA R10, R39, R43, R10 ;  /* 0x0000002b270a7223 */ /* 0x000fe2000000000a */
[--C-:B------:R-:W-:Y:S01]  /*8230*/  HADD2.F32 R40, -RZ, R65.reuse.H0_H0 ;  /* 0x20000041ff287230 */ /* 0x100fe20000004100 */
[----:B------:R-:W-:Y:S01]  /*8240*/  F2FP.SATFINITE.E4M3.F32.PACK_AB_MERGE_C R86, R7, R6, RZ ;  /* 0x000000060756723e */ /* 0x000fe200048070ff */
[C---:B------:R-:W-:Y:S01]  /*8250*/  FMUL R7, R38.reuse, R24 ;  /* 0x0000001826077220 */ /* 0x040fe20000400000 */
[C---:B------:R-:W-:Y:S01]  /*8260*/  FMUL R24, R38.reuse, R29 ;  /* 0x0000001d26187220 */ /* 0x040fe20000400000 */
[C---:B------:R-:W-:Y:S01]  /*8270*/  FMUL R29, R38.reuse, R34 ;  /* 0x00000022261d7220 */ /* 0x040fe20000400000 */
[----:B------:R-:W-:Y:S02]  /*8280*/  HADD2.F32 R65, -RZ, R65.H1_H1 ;  /* 0x30000041ff417230 */ /* 0x000fe40000004100 */
[C---:B------:R-:W-:Y:S01]  /*8290*/  FMUL R11, R38.reuse, R11 ;  /* 0x0000000b260b7220 */ /* 0x040fe20000400000 */
[--C-:B------:R-:W-:Y:S02]  /*82a0*/  HADD2.F32 R47, -RZ, R48.reuse.H0_H0 ;  /* 0x20000030ff2f7230 */ /* 0x100fe40000004100 */
[C---:B------:R-:W-:Y:S01]  /*82b0*/  FMUL R14, R38.reuse, R14 ;  /* 0x0000000e260e7220 */ /* 0x040fe20000400000 */
[----:B------:R-:W-:Y:S02]  /*82c0*/  HADD2.F32 R48, -RZ, R48.H1_H1 ;  /* 0x30000030ff307230 */ /* 0x000fe40000004100 */
[C---:B------:R-:W-:Y:S01]  /*82d0*/  FFMA R11, R39.reuse, R44, R11 ;  /* 0x0000002c270b7223 */ /* 0x040fe2000000000b */
[C---:B------:R-:W-:Y:S01]  /*82e0*/  FFMA R12, R39.reuse, R45, R12 ;  /* 0x0000002d270c7223 */ /* 0x040fe2000000000c */
[C---:B------:R-:W-:Y:S01]  /*82f0*/  FFMA R13, R39.reuse, R46, R13 ;  /* 0x0000002e270d7223 */ /* 0x040fe2000000000d */
[----:B------:R-:W-:Y:S01]  /*8300*/  FFMA R14, R39, R47, R14 ;  /* 0x0000002f270e7223 */ /* 0x000fe2000000000e */
[C---:B------:R-:W-:Y:S01]  /*8310*/  FMUL R15, R38.reuse, R15 ;  /* 0x0000000f260f7220 */ /* 0x040fe20000400000 */
[--C-:B------:R-:W-:Y:S01]  /*8320*/  HADD2.F32 R51, -RZ, R52.reuse.H0_H0 ;  /* 0x20000034ff337230 */ /* 0x100fe20000004100 */
[----:B------:R-:W-:Y:S01]  /*8330*/  F2FP.SATFINITE.E4M3.F32.PACK_AB_MERGE_C R10, R11, R10, RZ ;  /* 0x0000000a0b0a723e */ /* 0x000fe200048070ff */
[----:B------:R-:W-:Y:S02]  /*8340*/  HADD2.F32 R52, -RZ, R52.H1_H1 ;  /* 0x30000034ff347230 */ /* 0x000fe40000004100 */
[C---:B------:R-:W-:Y:S01]  /*8350*/  FFMA R15, R39.reuse, R48, R15 ;  /* 0x00000030270f7223 */ /* 0x040fe2000000000f */
[C---:B------:R-:W-:Y:S01]  /*8360*/  FFMA R16, R39.reuse, R49, R16 ;  /* 0x0000003127107223 */ /* 0x040fe20000000010 */
[C---:B------:R-:W-:Y:S01]  /*8370*/  FFMA R17, R39.reuse, R50, R17 ;  /* 0x0000003227117223 */ /* 0x040fe20000000011 */
[C---:B------:R-:W-:Y:S01]  /*8380*/  FMUL R18, R38.reuse, R18 ;  /* 0x0000001226127220 */ /* 0x040fe20000400000 */
[C---:B------:R-:W-:Y:S01]  /*8390*/  FMUL R19, R38.reuse, R19 ;  /* 0x0000001326137220 */ /* 0x040fe20000400000 */
[--C-:B------:R-:W-:Y:S02]  /*83a0*/  HADD2.F32 R55, -RZ, R56.reuse.H0_H0 ;  /* 0x20000038ff377230 */ /* 0x100fe40000004100 */
[C---:B------:R-:W-:Y:S01]  /*83b0*/  FMUL R3, R38.reuse, R22 ;  /* 0x0000001626037220 */ /* 0x040fe20000400000 */
[C---:B------:R-:W-:Y:S01]  /*83c0*/  FFMA R18, R39.reuse, R51, R18 ;  /* 0x0000003327127223 */ /* 0x040fe20000000012 */
[----:B------:R-:W-:Y:S02]  /*83d0*/  HADD2.F32 R56, -RZ, R56.H1_H1 ;  /* 0x30000038ff387230 */ /* 0x000fe40000004100 */
[C---:B------:R-:W-:Y:S01]  /*83e0*/  FFMA R19, R39.reuse, R52, R19 ;  /* 0x0000003427137223 */ /* 0x040fe20000000013 */
[C---:B------:R-:W-:Y:S01]  /*83f0*/  FMUL R6, R38.reuse, R23 ;  /* 0x0000001726067220 */ /* 0x040fe20000400000 */
[C---:B------:R-:W-:Y:S01]  /*8400*/  FFMA R0, R39.reuse, R53, R0 ;  /* 0x0000003527007223 */ /* 0x040fe20000000000 */
[C---:B------:R-:W-:Y:S01]  /*8410*/  FFMA R2, R39.reuse, R54, R2 ;  /* 0x0000003627027223 */ /* 0x040fe20000000002 */
[--C-:B------:R-:W-:Y:S02]  /*8420*/  HADD2.F32 R59, -RZ, R60.reuse.H0_H0 ;  /* 0x2000003cff3b7230 */ /* 0x100fe40000004100 */
[C---:B------:R-:W-:Y:S01]  /*8430*/  FFMA R3, R39.reuse, R55, R3 ;  /* 0x0000003727037223 */ /* 0x040fe20000000003 */
[----:B------:R-:W-:Y:S02]  /*8440*/  HADD2.F32 R60, -RZ, R60.H1_H1 ;  /* 0x3000003cff3c7230 */ /* 0x000fe40000004100 */
[C---:B------:R-:W-:Y:S01]  /*8450*/  FMUL R21, R38.reuse, R26 ;  /* 0x0000001a26157220 */ /* 0x040fe20000400000 */
[C---:B------:R-:W-:Y:S01]  /*8460*/  FMUL R22, R38.reuse, R27 ;  /* 0x0000001b26167220 */ /* 0x040fe20000400000 */
[C---:B------:R-:W-:Y:S01]  /*8470*/  FFMA R6, R39.reuse, R56, R6 ;  /* 0x0000003827067223 */ /* 0x040fe20000000006 */
[C---:B------:R-:W-:Y:S01]  /*8480*/  FFMA R7, R39.reuse, R57, R7 ;  /* 0x0000003927077223 */ /* 0x040fe20000000007 */
[C---:B------:R-:W-:Y:S01]  /*8490*/  FMUL R23, R38.reuse, R28 ;  /* 0x0000001c26177220 */ /* 0x040fe20000400000 */
[C---:B------:R-:W-:Y:S01]  /*84a0*/  FFMA R20, R39.reuse, R58, R20 ;  /* 0x0000003a27147223 */ /* 0x040fe20000000014 */
[--C-:B------:R-:W-:Y:S02]  /*84b0*/  HADD2.F32 R63, -RZ, R64.reuse.H0_H0 ;  /* 0x20000040ff3f7230 */ /* 0x100fe40000004100 */
[C---:B------:R-:W-:Y:S01]  /*84c0*/  FFMA R21, R39.reuse, R59, R21 ;  /* 0x0000003b27157223 */ /* 0x040fe20000000015 */
[----:B------:R-:W-:Y:S02]  /*84d0*/  HADD2.F32 R64, -RZ, R64.H1_H1 ;  /* 0x30000040ff407230 */ /* 0x000fe40000004100 */
[C---:B------:R-:W-:Y:S01]  /*84e0*/  FFMA R22, R39.reuse, R60, R22 ;  /* 0x0000003c27167223 */ /* 0x040fe20000000016 */
[C---:B------:R-:W-:Y:S01]  /*84f0*/  FMUL R26, R38.reuse, R31 ;  /* 0x0000001f261a7220 */ /* 0x040fe20000400000 */
[C---:B------:R-:W-:Y:S01]  /*8500*/  FMUL R27, R38.reuse, R32 ;  /* 0x00000020261b7220 */ /* 0x040fe20000400000 */
[C---:B------:R-:W-:Y:S01]  /*8510*/  FFMA R23, R39.reuse, R61, R23 ;  /* 0x0000003d27177223 */ /* 0x040fe20000000017 */
[----:B------:R-:W-:Y:S01]  /*8520*/  FMUL R28, R38, R33 ;  /* 0x00000021261c7220 */ /* 0x000fe20000400000 */
[C---:B------:R-:W-:Y:S01]  /*8530*/  FFMA R24, R39.reuse, R62, R24 ;  /* 0x0000003e27187223 */ /* 0x040fe20000000018 */
[--C-:B------:R-:W-:Y:S02]  /*8540*/  HADD2.F32 R66, -RZ, R67.reuse.H0_H0 ;  /* 0x20000043ff427230 */ /* 0x100fe40000004100 */
[C---:B------:R-:W-:Y:S01]  /*8550*/  FFMA R25, R39.reuse, R63, R25 ;  /* 0x0000003f27197223 */ /* 0x040fe20000000019 */
[----:B------:R-:W-:Y:S02]  /*8560*/  HADD2.F32 R67, -RZ, R67.H1_H1 ;  /* 0x30000043ff437230 */ /* 0x000fe40000004100 */
[----:B------:R-:W-:Y:S01]  /*8570*/  FFMA R26, R39, R64, R26 ;  /* 0x00000040271a7223 */ /* 0x000fe2000000001a */
[----:B------:R-:W-:Y:S01]  /*8580*/  F2FP.SATFINITE.E4M3.F32.PACK_AB_MERGE_C R14, R15, R14, RZ ;  /* 0x0000000e0f0e723e */ /* 0x000fe200048070ff */
[----:B------:R-:W-:Y:S01]  /*8590*/  FFMA R27, R39, R40, R27 ;  /* 0x00000028271b7223 */ /* 0x000fe2000000001b */
[----:B------:R-:W-:Y:S01]  /*85a0*/  F2FP.SATFINITE.E4M3.F32.PACK_AB_MERGE_C R18, R19, R18, RZ ;  /* 0x000000121312723e */ /* 0x000fe200048070ff */
[C---:B------:R-:W-:Y:S01]  /*85b0*/  FFMA R28, R39.reuse, R65, R28 ;  /* 0x00000041271c7223 */ /* 0x040fe2000000001c */
[C---:B------:R-:W-:Y:S01]  /*85c0*/  FFMA R29, R39.reuse, R66, R29 ;  /* 0x00000042271d7223 */ /* 0x040fe2000000001d */
[----:B------:R-:W-:Y:S01]  /*85d0*/  FFMA R30, R39, R67, R30 ;  /* 0x00000043271e7223 */ /* 0x000fe2000000001e */
[----:B------:R-:W-:Y:S02]  /*85e0*/  F2FP.SATFINITE.E4M3.F32.PACK_AB_MERGE_C R32, R5, R4, R86 ;  /* 0x000000040520723e */ /* 0x000fe40004807056 */
[----:B------:R-:W-:Y:S02]  /*85f0*/  F2FP.SATFINITE.E4M3.F32.PACK_AB_MERGE_C R33, R9, R8, R10 ;  /* 0x000000080921723e */ /* 0x000fe4000480700a */
[----:B------:R-:W-:Y:S02]  /*8600*/  F2FP.SATFINITE.E4M3.F32.PACK_AB_MERGE_C R34, R13, R12, R14 ;  /* 0x0000000c0d22723e */ /* 0x000fe4000480700e */
[----:B------:R-:W-:Y:S02]  /*8610*/  F2FP.SATFINITE.E4M3.F32.PACK_AB_MERGE_C R35, R17, R16, R18 ;  /* 0x000000101123723e */ /* 0x000fe40004807012 */
[----:B------:R-:W-:Y:S02]  /*8620*/  F2FP.SATFINITE.E4M3.F32.PACK_AB_MERGE_C R3, R6, R3, RZ ;  /* 0x000000030603723e */ /* 0x000fe400048070ff */
[----:B------:R-:W-:Y:S01]  /*8630*/  F2FP.SATFINITE.E4M3.F32.PACK_AB_MERGE_C R5, R22, R21, RZ ;  /* 0x000000151605723e */ /* 0x000fe200048070ff */
[----:B------:R1:W-:Y:S01]  /*8640*/  STS.128 [R78+UR44+0x1600], R32 ;  /* 0x001600204e007988 */ /* 0x0003e20008000c2c */
[----:B------:R-:W-:Y:S02]  /*8650*/  F2FP.SATFINITE.E4M3.F32.PACK_AB_MERGE_C R6, R26, R25, RZ ;  /* 0x000000191a06723e */ /* 0x000fe400048070ff */
[----:B------:R-:W-:Y:S02]  /*8660*/  F2FP.SATFINITE.E4M3.F32.PACK_AB_MERGE_C R29, R30, R29, RZ ;  /* 0x0000001d1e1d723e */ /* 0x000fe400048070ff */
[----:B------:R-:W-:Y:S02]  /*8670*/  F2FP.SATFINITE.E4M3.F32.PACK_AB_MERGE_C R5, R20, R7, R5 ;  /* 0x000000071405723e */ /* 0x000fe40004807005 */
[----:B------:R-:W-:Y:S02]  /*8680*/  F2FP.SATFINITE.E4M3.F32.PACK_AB_MERGE_C R4, R2, R0, R3 ;  /* 0x000000000204723e */ /* 0x000fe40004807003 */
[----:B------:R-:W-:Y:S02]  /*8690*/  F2FP.SATFINITE.E4M3.F32.PACK_AB_MERGE_C R6, R24, R23, R6 ;  /* 0x000000171806723e */ /* 0x000fe40004807006 */
[----:B------:R-:W-:Y:S05]  /*86a0*/  F2FP.SATFINITE.E4M3.F32.PACK_AB_MERGE_C R7, R28, R27, R29 ;  /* 0x0000001b1c07723e */ /* 0x000fea000480701d */
[----:B------:R1:W-:Y:S01]  /*86b0*/  STS.128 [R77+0x1010], R4 ;  /* 0x001010044d007388 */ /* 0x0003e20000000c00 */
[----:B------:R-:W-:Y:S01]  /*86c0*/  @!PT LDS RZ, [RZ] ;  /* 0x00000000fffff984 */ /* 0x000fe20000000800 */
[----:B------:R-:W-:Y:S01]  /*86d0*/  @!PT LDS RZ, [RZ] ;  /* 0x00000000fffff984 */ /* 0x000fe20000000800 */
[----:B------:R-:W-:Y:S01]  /*86e0*/  @!PT LDS RZ, [RZ] ;  /* 0x00000000fffff984 */ /* 0x000fe20000000800 */
[----:B------:R-:W-:Y:S01]  /*86f0*/  @!PT LDS RZ, [RZ] ;  /* 0x00000000fffff984 */ /* 0x000fe20000000800 */
[----:B------:R3:W-:Y:S07]  /*8700*/  MEMBAR.ALL.CTA ;  /* 0x0000000000007992 */ /* 0x0007ee0000008000 */
[----:B---3--:R-:W3:Y:S02]  /*8710*/  FENCE.VIEW.ASYNC.S ;  /* 0x00000000000073c6 */ /* 0x008ee40000000000 */
[----:B---3--:R-:W-:Y:S06]  /*8720*/  BAR.SYNC.DEFER_BLOCKING 0x1, 0x80 ;  /* 0x0042000000007b1d */ /* 0x008fec0000010000 */
[----:B------:R-:W-:Y:S05]  /*8730*/  @P0 BRA `(.L_x_151) ;  /* 0x0000000000300947 */ /* 0x000fea0003800000 */
[----:B------:R-:W-:Y:S02]  /*8740*/  UIADD3 UR4, UPT, UPT, UR44, 0x1600, URZ ;  /* 0x000016002c047890 */ /* 0x000fe4000fffe0ff */
[----:B------:R-:W-:Y:S02]  /*8750*/  USHF.L.U32 UR9, UR45, 0x6, URZ ;  /* 0x000000062d097899 */ /* 0x000fe400080006ff */
[----:B------:R-:W-:Y:S02]  /*8760*/  USHF.L.U32 UR10, UR46, 0x6, URZ ;  /* 0x000000062e0a7899 */ /* 0x000fe400080006ff */
[----:B------:R-:W-:Y:S01]  /*8770*/  MOV R85, UR4 ;  /* 0x0000000400557c02 */ /* 0x000fe20008000f00 */
[----:B------:R-:W-:Y:S01]  /*8780*/  UIADD3 UR4, UP0, UPT, UR62, 0x680, URZ ;  /* 0x000006803e047890 */ /* 0x000fe2000ff1e0ff */
[----:B------:R-:W-:Y:S02]  /*8790*/  UMOV UR11, UR36 ;  /* 0x00000024000b7c82 */ /* 0x000fe40008000000 */
[----:B------:R-:W-:Y:S01]  /*87a0*/  R2UR UR8, R85 ;  /* 0x00000000550872ca */ /* 0x000fe200000e0000 */
[----:B------:R-:W-:Y:S11]  /*87b0*/  UIADD3.X UR5, UPT, UPT, URZ, UR63, URZ, UP0, !UPT ;  /* 0x0000003fff057290 */ /* 0x000ff600087fe4ff */
[----:B------:R-:W-:Y:S01]  /*87c0*/  @!UPT UIADD3 URZ, UPT, UPT, URZ, URZ, URZ ;  /* 0x000000fffffff290 */ /* 0x000fe2000fffe0ff */
[----:B------:R3:W-:Y:S01]  /*87d0*/  UTMASTG.3D [UR8], [UR4] ;  /* 0x00000008040073b5 */ /* 0x0007e20008010000 */
[----:B------:R0:W-:Y:S01]  /*87e0*/  UTMACMDFLUSH ;  /* 0x00000000000079b7 */ /* 0x0001e20000000000 */
[----:B---3--:R-:W-:Y:S04]  /*87f0*/  DEPBAR.LE SB0, 0x0 ;  /* 0x000080000000791a */ /* 0x008fe80000000000 */
.L_x_151:
[----:B------:R-:W-:Y:S05]  /*8800*/  BSYNC.RECONVERGENT B0 ;  /* 0x0000000000007941 */ /* 0x000fea0003800200 */
.L_x_150:
[----:B------:R-:W-:Y:S01]  /*8810*/  BAR.SYNC.DEFER_BLOCKING 0x1, 0x80 ;  /* 0x0042000000007b1d */ /* 0x000fe20000010000 */
[----:B------:R-:W-:Y:S01]  /*8820*/  ISETP.NE.AND P0, PT, R81, 0x2, PT ;  /* 0x000000025100780c */ /* 0x000fe20003f05270 */
[----:B------:R-:W-:Y:S01]  /*8830*/  UISETP.NE.AND UP0, UPT, UR47, URZ, UPT ;  /* 0x000000ff2f00728c */ /* 0x000fe2000bf05270 */
[----:B------:R-:W-:Y:S01]  /*8840*/  ISETP.NE.AND P1, PT, R36, 0x4, PT ;  /* 0x000000042400780c */ /* 0x000fe20003f25270 */
[----:B------:R-:W-:Y:S01]  /*8850*/  UIADD3 UR45, UPT, UPT, UR37, UR57, URZ ;  /* 0x00000039252d7290 */ /* 0x000fe2000fffe0ff */
[----:B------:R-:W-:Y:S01]  /*8860*/  SEL R2, RZ, 0x1, P0 ;  /* 0x00000001ff027807 */ /* 0x000fe20000000000 */
[----:B------:R-:W-:Y:S01]  /*8870*/  UIADD3 UR46, UPT, UPT, UR38, UR60, URZ ;  /* 0x0000003c262e7290 */ /* 0x000fe2000fffe0ff */
[----:B------:R-:W-:Y:S02]  /*8880*/  SEL R0, RZ, 0x1, P1 ;  /* 0x00000001ff007807 */ /* 0x000fe40000800000 */
[----:B------:R-:W-:Y:S02]  /*8890*/  LOP3.LUT R83, R83, R2, RZ, 0x3c, !PT ;  /* 0x0000000253537212 */ /* 0x000fe400078e3cff */
[----:B------:R-:W-:Y:S02]  /*88a0*/  LOP3.LUT R84, R84, R0, RZ, 0x3c, !PT ;  /* 0x0000000054547212 */ /* 0x000fe400078e3cff */
[----:B------:R-:W-:Y:S02]  /*88b0*/  SEL R81, R81, RZ, P0 ;  /* 0x000000ff51517207 */ /* 0x000fe40000000000 */
[----:B------:R-:W-:Y:S01]  /*88c0*/  SEL R36, R36, RZ, P1 ;  /* 0x000000ff24247207 */ /* 0x000fe20000800000 */
[----:B------:R-:W-:Y:S01]  /*88d0*/  UMOV UR36, UR51 ;  /* 0x0000003300247c82 */ /* 0x000fe20008000000 */
[----:B------:R-:W-:Y:S05]  /*88e0*/  BRA.U UP0, `(.L_x_152) ;  /* 0xffffffe5002c7547 */ /* 0x000fea000b83ffff */
[----:B------:R-:W-:Y:S05]  /*88f0*/  EXIT ;  /* 0x000000000000794d */ /* 0x000fea0003800000 */
.L_x_25:
[----:B--2---:R2:W3:Y:S02]  /*8900*/  SYNCS.PHASECHK.TRANS64.TRYWAIT P0, [R0+URZ+0x3f0], R2 ;  /* 0x0003f002000075a7 */ /* 0x0044e400080011ff */
[----:B---3--:R-:W-:Y:S05]  /*8910*/  @!P0 NANOSLEEP.SYNCS 0x989680 ;  /* 0x009896800000895d */ /* 0x008fea0003900000 */
[----:B------:R-:W3:Y:S02]  /*8920*/  @!P0 SYNCS.PHASECHK.TRANS64 P0, [R0+URZ+0x3f0], R2 ;  /* 0x0003f002000085a7 */ /* 0x000ee400080010ff */
[----:B---3--:R-:W-:Y:S05]  /*8930*/  @!P0 BRA `(.L_x_25) ;  /* 0xfffffffc00f08947 */ /* 0x008fea000383ffff */
[----:B------:R-:W-:Y:S05]  /*8940*/  BRA `(.L_x_153) ;  /* 0xffffff9400507947 */ /* 0x000fea000383ffff */
.L_x_28:
[----:B-1----:R-:W-:-:S07]  /*8950*/  MOV R0, UR33 ;  /* 0x0000002100007c02 */ /* 0x002fce0008000f00 */
.L_x_154:
[----:B-1----:R1:W2:Y:S02]  /*8960*/  SYNCS.PHASECHK.TRANS64.TRYWAIT P0, [R0+URZ+0x1b0], R3 ;  /* 0x0001b003000075a7 */ /* 0x0022a400080011ff */
[----:B--2---:R-:W-:Y:S05]  /*8970*/  @!P0 NANOSLEEP.SYNCS 0x989680 ;  /* 0x009896800000895d */ /* 0x004fea0003900000 */
[----:B------:R-:W2:Y:S02]  /*8980*/  @!P0 SYNCS.PHASECHK.TRANS64 P0, [R0+URZ+0x1b0], R3 ;  /* 0x0001b003000085a7 */ /* 0x000ea400080010ff */
[----:B--2---:R-:W-:Y:S05]  /*8990*/  @!P0 BRA `(.L_x_154) ;  /* 0xfffffffc00f08947 */ /* 0x004fea000383ffff */
[----:B------:R-:W-:Y:S05]  /*89a0*/  BRA `(.L_x_27) ;  /* 0xffffff9400987947 */ /* 0x000fea000383ffff */
.L_x_35:
[----:B-1----:R-:W-:-:S07]  /*89b0*/  MOV R0, UR17 ;  /* 0x0000001100007c02 */ /* 0x002fce0008000f00 */
.L_x_155:
[----:B-1----:R1:W2:Y:S02]  /*89c0*/  SYNCS.PHASECHK.TRANS64.TRYWAIT P0, [R0+URZ+0x1b0], R3 ;  /* 0x0001b003000075a7 */ /* 0x0022a400080011ff */
[----:B--2---:R-:W-:Y:S05]  /*89d0*/  @!P0 NANOSLEEP.SYNCS 0x989680 ;  /* 0x009896800000895d */ /* 0x004fea0003900000 */
[----:B------:R-:W2:Y:S02]  /*89e0*/  @!P0 SYNCS.PHASECHK.TRANS64 P0, [R0+URZ+0x1b0], R3 ;  /* 0x0001b003000085a7 */ /* 0x000ea400080010ff */
[----:B--2---:R-:W-:Y:S05]  /*89f0*/  @!P0 BRA `(.L_x_155) ;  /* 0xfffffffc00f08947 */ /* 0x004fea000383ffff */
[----:B------:R-:W-:Y:S05]  /*8a00*/  BRA `(.L_x_34) ;  /* 0xffffff9800547947 */ /* 0x000fea000383ffff */
.L_x_40:
[----:B-1----:R1:W2:Y:S02]  /*8a10*/  SYNCS.PHASECHK.TRANS64.TRYWAIT P0, [R3+URZ+0x380], R0 ;  /* 0x00038000030075a7 */ /* 0x0022a400080011ff */
[----:B--2---:R-:W-:Y:S05]  /*8a20*/  @!P0 NANOSLEEP.SYNCS 0x989680 ;  /* 0x009896800000895d */ /* 0x004fea0003900000 */
[----:B------:R-:W2:Y:S02]  /*8a30*/  @!P0 SYNCS.PHASECHK.TRANS64 P0, [R3+URZ+0x380], R0 ;  /* 0x00038000030085a7 */ /* 0x000ea400080010ff */
[----:B--2---:R-:W-:Y:S05]  /*8a40*/  @!P0 BRA `(.L_x_40) ;  /* 0xfffffffc00f08947 */ /* 0x004fea000383ffff */
[----:B------:R-:W-:Y:S05]  /*8a50*/  BRA `(.L_x_156) ;  /* 0xffffff9800f87947 */ /* 0x000fea000383ffff */
.L_x_44:
[----:B------:R-:W-:-:S07]  /*8a60*/  MOV R0, UR4 ;  /* 0x0000000400007c02 */ /* 0x000fce0008000f00 */
.L_x_157:
[----:B-1----:R1:W2:Y:S02]  /*8a70*/  SYNCS.PHASECHK.TRANS64.TRYWAIT P0, [R0+URZ], R2 ;  /* 0x00000002000075a7 */ /* 0x0022a400080011ff */
[----:B--2---:R-:W-:Y:S05]  /*8a80*/  @!P0 NANOSLEEP.SYNCS 0x989680 ;  /* 0x009896800000895d */ /* 0x004fea0003900000 */
[----:B------:R-:W2:Y:S02]  /*8a90*/  @!P0 SYNCS.PHASECHK.TRANS64 P0, [R0+URZ], R2 ;  /* 0x00000002000085a7 */ /* 0x000ea400080010ff */
[----:B--2---:R-:W-:Y:S05]  /*8aa0*/  @!P0 BRA `(.L_x_157) ;  /* 0xfffffffc00f08947 */ /* 0x004fea000383ffff */
[----:B------:R-:W-:Y:S05]  /*8ab0*/  BRA `(.L_x_158) ;  /* 0xffffffa0009c7947 */ /* 0x000fea000383ffff */
.L_x_45:
[----:B------:R-:W-:-:S07]  /*8ac0*/  MOV R0, UR5 ;  /* 0x0000000500007c02 */ /* 0x000fce0008000f00 */
.L_x_159:
[----:B-1----:R1:W2:Y:S02]  /*8ad0*/  SYNCS.PHASECHK.TRANS64.TRYWAIT P0, [R0+URZ], R3 ;  /* 0x00000003000075a7 */ /* 0x0022a400080011ff */
[----:B--2---:R-:W-:Y:S05]  /*8ae0*/  @!P0 NANOSLEEP.SYNCS 0x989680 ;  /* 0x009896800000895d */ /* 0x004fea0003900000 */
[----:B------:R-:W2:Y:S02]  /*8af0*/  @!P0 SYNCS.PHASECHK.TRANS64 P0, [R0+URZ], R3 ;  /* 0x00000003000085a7 */ /* 0x000ea400080010ff */
[----:B--2---:R-:W-:Y:S05]  /*8b00*/  @!P0 BRA `(.L_x_159) ;  /* 0xfffffffc00f08947 */ /* 0x004fea000383ffff */
[----:B------:R-:W-:Y:S05]  /*8b10*/  BRA `(.L_x_160) ;  /* 0xffffffa000a87947 */ /* 0x000fea000383ffff */
.L_x_46:
[----:B------:R-:W-:-:S07]  /*8b20*/  MOV R0, UR5 ;  /* 0x0000000500007c02 */ /* 0x000fce0008000f00 */
.L_x_161:
[----:B-1----:R1:W2:Y:S02]  /*8b30*/  SYNCS.PHASECHK.TRANS64.TRYWAIT P0, [R0+URZ], R3 ;  /* 0x00000003000075a7 */ /* 0x0022a400080011ff */
[----:B--2---:R-:W-:Y:S05]  /*8b40*/  @!P0 NANOSLEEP.SYNCS 0x989680 ;  /* 0x009896800000895d */ /* 0x004fea0003900000 */
[----:B------:R-:W2:Y:S02]  /*8b50*/  @!P0 SYNCS.PHASECHK.TRANS64 P0, [R0+URZ], R3 ;  /* 0x00000003000085a7 */ /* 0x000ea400080010ff */
[----:B--2---:R-:W-:Y:S05]  /*8b60*/  @!P0 BRA `(.L_x_161) ;  /* 0xfffffffc00f08947 */ /* 0x004fea000383ffff */
[----:B------:R-:W-:Y:S05]  /*8b70*/  BRA `(.L_x_162) ;  /* 0xffffffa000b47947 */ /* 0x000fea000383ffff */
.L_x_47:
[----:B------:R-:W-:-:S07]  /*8b80*/  MOV R0, UR5 ;  /* 0x0000000500007c02 */ /* 0x000fce0008000f00 */
.L_x_163:
[----:B-1----:R1:W2:Y:S02]  /*8b90*/  SYNCS.PHASECHK.TRANS64.TRYWAIT P0, [R0+URZ], R3 ;  /* 0x00000003000075a7 */ /* 0x0022a400080011ff */
[----:B--2---:R-:W-:Y:S05]  /*8ba0*/  @!P0 NANOSLEEP.SYNCS 0x989680 ;  /* 0x009896800000895d */ /* 0x004fea0003900000 */
[----:B------:R-:W2:Y:S02]  /*8bb0*/  @!P0 SYNCS.PHASECHK.TRANS64 P0, [R0+URZ], R3 ;  /* 0x00000003000085a7 */ /* 0x000ea400080010ff */
[----:B--2---:R-:W-:Y:S05]  /*8bc0*/  @!P0 BRA `(.L_x_163) ;  /* 0xfffffffc00f08947 */ /* 0x004fea000383ffff */
[----:B------:R-:W-:Y:S05]  /*8bd0*/  BRA `(.L_x_164) ;  /* 0xffffffa000c07947 */ /* 0x000fea000383ffff */
.L_x_48:
[----:B------:R-:W-:-:S07]  /*8be0*/  MOV R0, UR5 ;  /* 0x0000000500007c02 */ /* 0x000fce0008000f00 */
.L_x_165:
[----:B-1----:R1:W2:Y:S02]  /*8bf0*/  SYNCS.PHASECHK.TRANS64.TRYWAIT P0, [R0+URZ], R3 ;  /* 0x00000003000075a7 */ /* 0x0022a400080011ff */
[----:B--2---:R-:W-:Y:S05]  /*8c00*/  @!P0 NANOSLEEP.SYNCS 0x989680 ;  /* 0x009896800000895d */ /* 0x004fea0003900000 */
[----:B------:R-:W2:Y:S02]  /*8c10*/  @!P0 SYNCS.PHASECHK.TRANS64 P0, [R0+URZ], R3 ;  /* 0x00000003000085a7 */ /* 0x000ea400080010ff */
[----:B--2---:R-:W-:Y:S05]  /*8c20*/  @!P0 BRA `(.L_x_165) ;  /* 0xfffffffc00f08947 */ /* 0x004fea000383ffff */
[----:B------:R-:W-:Y:S05]  /*8c30*/  BRA `(.L_x_166) ;  /* 0xffffffa000cc7947 */ /* 0x000fea000383ffff */
.L_x_49:
[----:B------:R-:W-:-:S07]  /*8c40*/  MOV R0, UR5 ;  /* 0x0000000500007c02 */ /* 0x000fce0008000f00 */
.L_x_167:
[----:B-1----:R1:W2:Y:S02]  /*8c50*/  SYNCS.PHASECHK.TRANS64.TRYWAIT P0, [R0+URZ], R3 ;  /* 0x00000003000075a7 */ /* 0x0022a400080011ff */
[----:B--2---:R-:W-:Y:S05]  /*8c60*/  @!P0 NANOSLEEP.SYNCS 0x989680 ;  /* 0x009896800000895d */ /* 0x004fea0003900000 */
[----:B------:R-:W2:Y:S02]  /*8c70*/  @!P0 SYNCS.PHASECHK.TRANS64 P0, [R0+URZ], R3 ;  /* 0x00000003000085a7 */ /* 0x000ea400080010ff */
[----:B--2---:R-:W-:Y:S05]  /*8c80*/  @!P0 BRA `(.L_x_167) ;  /* 0xfffffffc00f08947 */ /* 0x004fea000383ffff */
[----:B------:R-:W-:Y:S05]  /*8c90*/  BRA `(.L_x_168) ;  /* 0xffffffa000d87947 */ /* 0x000fea000383ffff */
.L_x_50:
[----:B------:R-:W-:-:S07]  /*8ca0*/  MOV R0, UR5 ;  /* 0x0000000500007c02 */ /* 0x000fce0008000f00 */
.L_x_169:
[----:B-1----:R1:W2:Y:S02]  /*8cb0*/  SYNCS.PHASECHK.TRANS64.TRYWAIT P0, [R0+URZ], R3 ;  /* 0x00000003000075a7 */ /* 0x0022a400080011ff */
[----:B--2---:R-:W-:Y:S05]  /*8cc0*/  @!P0 NANOSLEEP.SYNCS 0x989680 ;  /* 0x009896800000895d */ /* 0x004fea0003900000 */
[----:B------:R-:W2:Y:S02]  /*8cd0*/  @!P0 SYNCS.PHASECHK.TRANS64 P0, [R0+URZ], R3 ;  /* 0x00000003000085a7 */ /* 0x000ea400080010ff */
[----:B--2---:R-:W-:Y:S05]  /*8ce0*/  @!P0 BRA `(.L_x_169) ;  /* 0xfffffffc00f08947 */ /* 0x004fea000383ffff */
[----:B------:R-:W-:Y:S05]  /*8cf0*/  BRA `(.L_x_170) ;  /* 0xffffffa000e47947 */ /* 0x000fea000383ffff */
.L_x_51:
[----:B------:R-:W-:-:S07]  /*8d00*/  MOV R0, UR5 ;  /* 0x0000000500007c02 */ /* 0x000fce0008000f00 */
.L_x_171:
[----:B-1----:R1:W2:Y:S02]  /*8d10*/  SYNCS.PHASECHK.TRANS64.TRYWAIT P0, [R0+URZ], R3 ;  /* 0x00000003000075a7 */ /* 0x0022a400080011ff */
[----:B--2---:R-:W-:Y:S05]  /*8d20*/  @!P0 NANOSLEEP.SYNCS 0x989680 ;  /* 0x009896800000895d */ /* 0x004fea0003900000 */
[----:B------:R-:W2:Y:S02]  /*8d30*/  @!P0 SYNCS.PHASECHK.TRANS64 P0, [R0+URZ], R3 ;  /* 0x00000003000085a7 */ /* 0x000ea400080010ff */
[----:B--2---:R-:W-:Y:S05]  /*8d40*/  @!P0 BRA `(.L_x_171) ;  /* 0xfffffffc00f08947 */ /* 0x004fea000383ffff */
[----:B------:R-:W-:Y:S05]  /*8d50*/  BRA `(.L_x_172) ;  /* 0xffffffa000f07947 */ /* 0x000fea000383ffff */
.L_x_52:
[----:B------:R-:W-:-:S07]  /*8d60*/  MOV R0, UR5 ;  /* 0x0000000500007c02 */ /* 0x000fce0008000f00 */
.L_x_173:
[----:B-1----:R1:W2:Y:S02]  /*8d70*/  SYNCS.PHASECHK.TRANS64.TRYWAIT P0, [R0+URZ], R3 ;  /* 0x00000003000075a7 */ /* 0x0022a400080011ff */
[----:B--2---:R-:W-:Y:S05]  /*8d80*/  @!P0 NANOSLEEP.SYNCS 0x989680 ;  /* 0x009896800000895d */ /* 0x004fea0003900000 */
[----:B------:R-:W2:Y:S02]  /*8d90*/  @!P0 SYNCS.PHASECHK.TRANS64 P0, [R0+URZ], R3 ;  /* 0x00000003000085a7 */ /* 0x000ea400080010ff */
[----:B--2---:R-:W-:Y:S05]  /*8da0*/  @!P0 BRA `(.L_x_173) ;  /* 0xfffffffc00f08947 */ /* 0x004fea000383ffff */
[----:B------:R-:W-:Y:S05]  /*8db0*/  BRA `(.L_x_174) ;  /* 0xffffffa000fc7947 */ /* 0x000fea000383ffff */
.L_x_53:
[----:B------:R-:W-:-:S07]  /*8dc0*/  MOV R0, UR5 ;  /* 0x0000000500007c02 */ /* 0x000fce0008000f00 */
.L_x_175:
[----:B-1----:R1:W2:Y:S02]  /*8dd0*/  SYNCS.PHASECHK.TRANS64.TRYWAIT P0, [R0+URZ], R3 ;  /* 0x00000003000075a7 */ /* 0x0022a400080011ff */
[----:B--2---:R-:W-:Y:S05]  /*8de0*/  @!P0 NANOSLEEP.SYNCS 0x989680 ;  /* 0x009896800000895d */ /* 0x004fea0003900000 */
[----:B------:R-:W2:Y:S02]  /*8df0*/  @!P0 SYNCS.PHASECHK.TRANS64 P0, [R0+URZ], R3 ;  /* 0x00000003000085a7 */ /* 0x000ea400080010ff */
[----:B--2---:R-:W-:Y:S05]  /*8e00*/  @!P0 BRA `(.L_x_175) ;  /* 0xfffffffc00f08947 */ /* 0x004fea000383ffff */
[----:B------:R-:W-:Y:S05]  /*8e10*/  BRA `(.L_x_176) ;  /* 0xffffffa400087947 */ /* 0x000fea000383ffff */
.L_x_54:
[----:B------:R-:W-:-:S07]  /*8e20*/  MOV R0, UR5 ;  /* 0x0000000500007c02 */ /* 0x000fce0008000f00 */
.L_x_177:
[----:B-1----:R1:W2:Y:S02]  /*8e30*/  SYNCS.PHASECHK.TRANS64.TRYWAIT P0, [R0+URZ], R3 ;  /* 0x00000003000075a7 */ /* 0x0022a400080011ff */
[----:B--2---:R-:W-:Y:S05]  /*8e40*/  @!P0 NANOSLEEP.SYNCS 0x989680 ;  /* 0x009896800000895d */ /* 0x004fea0003900000 */
[----:B------:R-:W2:Y:S02]  /*8e50*/  @!P0 SYNCS.PHASECHK.TRANS64 P0, [R0+URZ], R3 ;  /* 0x00000003000085a7 */ /* 0x000ea400080010ff */
[----:B--2---:R-:W-:Y:S05]  /*8e60*/  @!P0 BRA `(.L_x_177) ;  /* 0xfffffffc00f08947 */ /* 0x004fea000383ffff */
[----:B------:R-:W-:Y:S05]  /*8e70*/  BRA `(.L_x_178) ;  /* 0xffffffa400147947 */ /* 0x000fea000383ffff */
.L_x_55:
[----:B------:R-:W-:-:S07]  /*8e80*/  MOV R0, UR5 ;  /* 0x0000000500007c02 */ /* 0x000fce0008000f00 */
.L_x_179:
[----:B-1----:R1:W2:Y:S02]  /*8e90*/  SYNCS.PHASECHK.TRANS64.TRYWAIT P0, [R0+URZ], R3 ;  /* 0x00000003000075a7 */ /* 0x0022a400080011ff */
[----:B--2---:R-:W-:Y:S05]  /*8ea0*/  @!P0 NANOSLEEP.SYNCS 0x989680 ;  /* 0x009896800000895d */ /* 0x004fea0003900000 */
[----:B------:R-:W2:Y:S02]  /*8eb0*/  @!P0 SYNCS.PHASECHK.TRANS64 P0, [R0+URZ], R3 ;  /* 0x00000003000085a7 */ /* 0x000ea400080010ff */
[----:B--2---:R-:W-:Y:S05]  /*8ec0*/  @!P0 BRA `(.L_x_179) ;  /* 0xfffffffc00f08947 */ /* 0x004fea000383ffff */
[----:B------:R-:W-:Y:S05]  /*8ed0*/  BRA `(.L_x_180) ;  /* 0xffffffa400207947 */ /* 0x000fea000383ffff */
.L_x_56:
[----:B------:R-:W-:-:S07]  /*8ee0*/  MOV R0, UR5 ;  /* 0x0000000500007c02 */ /* 0x000fce0008000f00 */
.L_x_181:
[----:B-1----:R1:W2:Y:S02]  /*8ef0*/  SYNCS.PHASECHK.TRANS64.TRYWAIT P0, [R0+URZ], R3 ;  /* 0x00000003000075a7 */ /* 0x0022a400080011ff */
[----:B--2---:R-:W-:Y:S05]  /*8f00*/  @!P0 NANOSLEEP.SYNCS 0x989680 ;  /* 0x009896800000895d */ /* 0x004fea0003900000 */
[----:B------:R-:W2:Y:S02]  /*8f10*/  @!P0 SYNCS.PHASECHK.TRANS64 P0, [R0+URZ], R3 ;  /* 0x00000003000085a7 */ /* 0x000ea400080010ff */
[----:B--2---:R-:W-:Y:S05]  /*8f20*/  @!P0 BRA `(.L_x_181) ;  /* 0xfffffffc00f08947 */ /* 0x004fea000383ffff */
[----:B------:R-:W-:Y:S05]  /*8f30*/  BRA `(.L_x_182) ;  /* 0xffffffa4002c7947 */ /* 0x000fea000383ffff */
.L_x_57:
[----:B------:R-:W-:-:S07]  /*8f40*/  MOV R0, UR5 ;  /* 0x0000000500007c02 */ /* 0x000fce0008000f00 */
.L_x_183:
[----:B-1----:R1:W2:Y:S02]  /*8f50*/  SYNCS.PHASECHK.TRANS64.TRYWAIT P0, [R0+URZ], R3 ;  /* 0x00000003000075a7 */ /* 0x0022a400080011ff */
[----:B--2---:R-:W-:Y:S05]  /*8f60*/  @!P0 NANOSLEEP.SYNCS 0x989680 ;  /* 0x009896800000895d */ /* 0x004fea0003900000 */
[----:B------:R-:W2:Y:S02]  /*8f70*/  @!P0 SYNCS.PHASECHK.TRANS64 P0, [R0+URZ], R3 ;  /* 0x00000003000085a7 */ /* 0x000ea400080010ff */
[----:B--2---:R-:W-:Y:S05]  /*8f80*/  @!P0 BRA `(.L_x_183) ;  /* 0xfffffffc00f08947 */ /* 0x004fea000383ffff */
[----:B------:R-:W-:Y:S05]  /*8f90*/  BRA `(.L_x_184) ;  /* 0xffffffa400387947 */ /* 0x000fea000383ffff */
.L_x_58:
[----:B------:R-:W-:-:S07]  /*8fa0*/  MOV R0, UR5 ;  /* 0x0000000500007c02 */ /* 0x000fce0008000f00 */
.L_x_185:
[----:B-1----:R1:W2:Y:S02]  /*8fb0*/  SYNCS.PHASECHK.TRANS64.TRYWAIT P0, [R0+URZ], R3 ;  /* 0x00000003000075a7 */ /* 0x0022a400080011ff */
[----:B--2---:R-:W-:Y:S05]  /*8fc0*/  @!P0 NANOSLEEP.SYNCS 0x989680 ;  /* 0x009896800000895d */ /* 0x004fea0003900000 */
[----:B------:R-:W2:Y:S02]  /*8fd0*/  @!P0 SYNCS.PHASECHK.TRANS64 P0, [R0+URZ], R3 ;  /* 0x00000003000085a7 */ /* 0x000ea400080010ff */
[----:B--2---:R-:W-:Y:S05]  /*8fe0*/  @!P0 BRA `(.L_x_185) ;  /* 0xfffffffc00f08947 */ /* 0x004fea000383ffff */
[----:B------:R-:W-:Y:S05]  /*8ff0*/  BRA `(.L_x_186) ;  /* 0xffffffa400447947 */ /* 0x000fea000383ffff */
.L_x_59:
[----:B------:R-:W-:-:S07]  /*9000*/  MOV R0, UR5 ;  /* 0x0000000500007c02 */ /* 0x000fce0008000f00 */
.L_x_187:
[----:B-1----:R1:W2:Y:S02]  /*9010*/  SYNCS.PHASECHK.TRANS64.TRYWAIT P0, [R0+URZ], R3 ;  /* 0x00000003000075a7 */ /* 0x0022a400080011ff */
[----:B--2---:R-:W-:Y:S05]  /*9020*/  @!P0 NANOSLEEP.SYNCS 0x989680 ;  /* 0x009896800000895d */ /* 0x004fea0003900000 */
[----:B------:R-:W2:Y:S02]  /*9030*/  @!P0 SYNCS.PHASECHK.TRANS64 P0, [R0+URZ], R3 ;  /* 0x00000003000085a7 */ /* 0x000ea400080010ff */
[----:B--2---:R-:W-:Y:S05]  /*9040*/  @!P0 BRA `(.L_x_187) ;  /* 0xfffffffc00f08947 */ /* 0x004fea000383ffff */
[----:B------:R-:W-:Y:S05]  /*9050*/  BRA `(.L_x_188) ;  /* 0xffffffa400507947 */ /* 0x000fea000383ffff */
.L_x_60:
[----:B------:R-:W-:-:S07]  /*9060*/  MOV R0, UR5 ;  /* 0x0000000500007c02 */ /* 0x000fce0008000f00 */
.L_x_189:
[----:B-1----:R1:W2:Y:S02]  /*9070*/  SYNCS.PHASECHK.TRANS64.TRYWAIT P0, [R0+URZ], R3 ;  /* 0x00000003000075a7 */ /* 0x0022a400080011ff */
[----:B--2---:R-:W-:Y:S05]  /*9080*/  @!P0 NANOSLEEP.SYNCS 0x989680 ;  /* 0x009896800000895d */ /* 0x004fea0003900000 */
[----:B------:R-:W2:Y:S02]  /*9090*/  @!P0 SYNCS.PHASECHK.TRANS64 P0, [R0+URZ], R3 ;  /* 0x00000003000085a7 */ /* 0x000ea400080010ff */
[----:B--2---:R-:W-:Y:S05]  /*90a0*/  @!P0 BRA `(.L_x_189) ;  /* 0xfffffffc00f08947 */ /* 0x004fea000383ffff */
[----:B------:R-:W-:Y:S05]  /*90b0*/  BRA `(.L_x_190) ;  /* 0xffffffa4005c7947 */ /* 0x000fea000383ffff */
.L_x_61:
[----:B------:R-:W-:-:S07]  /*90c0*/  MOV R0, UR5 ;  /* 0x0000000500007c02 */ /* 0x000fce0008000f00 */
.L_x_191:
[----:B-1----:R1:W2:Y:S02]  /*90d0*/  SYNCS.PHASECHK.TRANS64.TRYWAIT P0, [R0+URZ], R3 ;  /* 0x00000003000075a7 */ /* 0x0022a400080011ff */
[----:B--2---:R-:W-:Y:S05]  /*90e0*/  @!P0 NANOSLEEP.SYNCS 0x989680 ;  /* 0x009896800000895d */ /* 0x004fea0003900000 */
[----:B------:R-:W2:Y:S02]  /*90f0*/  @!P0 SYNCS.PHASECHK.TRANS64 P0, [R0+URZ], R3 ;  /* 0x00000003000085a7 */ /* 0x000ea400080010ff */
[----:B--2---:R-:W-:Y:S05]  /*9100*/  @!P0 BRA `(.L_x_191) ;  /* 0xfffffffc00f08947 */ /* 0x004fea000383ffff */
[----:B------:R-:W-:Y:S05]  /*9110*/  BRA `(.L_x_192) ;  /* 0xffffffa400687947 */ /* 0x000fea000383ffff */
.L_x_62:
[----:B------:R-:W-:-:S07]  /*9120*/  MOV R0, UR5 ;  /* 0x0000000500007c02 */ /* 0x000fce0008000f00 */
.L_x_193:
[----:B-1----:R1:W2:Y:S02]  /*9130*/  SYNCS.PHASECHK.TRANS64.TRYWAIT P0, [R0+URZ], R3 ;  /* 0x00000003000075a7 */ /* 0x0022a400080011ff */
[----:B--2---:R-:W-:Y:S05]  /*9140*/  @!P0 NANOSLEEP.SYNCS 0x989680 ;  /* 0x009896800000895d */ /* 0x004fea0003900000 */
[----:B------:R-:W2:Y:S02]  /*9150*/  @!P0 SYNCS.PHASECHK.TRANS64 P0, [R0+URZ], R3 ;  /* 0x00000003000085a7 */ /* 0x000ea400080010ff */
[----:B--2---:R-:W-:Y:S05]  /*9160*/  @!P0 BRA `(.L_x_193) ;  /* 0xfffffffc00f08947 */ /* 0x004fea000383ffff */
[----:B------:R-:W-:Y:S05]  /*9170*/  BRA `(.L_x_194) ;  /* 0xffffffa400747947 */ /* 0x000fea000383ffff */
.L_x_63:
[----:B------:R-:W-:-:S07]  /*9180*/  MOV R0, UR5 ;  /* 0x0000000500007c02 */ /* 0x000fce0008000f00 */
.L_x_195:
[----:B-1----:R1:W2:Y:S02]  /*9190*/  SYNCS.PHASECHK.TRANS64.TRYWAIT P0, [R0+URZ], R3 ;  /* 0x00000003000075a7 */ /* 0x0022a400080011ff */
[----:B--2---:R-:W-:Y:S05]  /*91a0*/  @!P0 NANOSLEEP.SYNCS 0x989680 ;  /* 0x009896800000895d */ /* 0x004fea0003900000 */
[----:B------:R-:W2:Y:S02]  /*91b0*/  @!P0 SYNCS.PHASECHK.TRANS64 P0, [R0+URZ], R3 ;  /* 0x00000003000085a7 */ /* 0x000ea400080010ff */
[----:B--2---:R-:W-:Y:S05]  /*91c0*/  @!P0 BRA `(.L_x_195) ;  /* 0xfffffffc00f08947 */ /* 0x004fea000383ffff */
[----:B------:R-:W-:Y:S05]  /*91d0*/  BRA `(.L_x_196) ;  /* 0xffffffa400807947 */ /* 0x000fea000383ffff */
.L_x_64:
[----:B------:R-:W-:-:S07]  /*91e0*/  MOV R0, UR5 ;  /* 0x0000000500007c02 */ /* 0x000fce0008000f00 */
.L_x_197:
[----:B-1----:R1:W2:Y:S02]  /*91f0*/  SYNCS.PHASECHK.TRANS64.TRYWAIT P0, [R0+URZ], R3 ;  /* 0x00000003000075a7 */ /* 0x0022a400080011ff */
[----:B--2---:R-:W-:Y:S05]  /*9200*/  @!P0 NANOSLEEP.SYNCS 0x989680 ;  /* 0x009896800000895d */ /* 0x004fea0003900000 */
[----:B------:R-:W2:Y:S02]  /*9210*/  @!P0 SYNCS.PHASECHK.TRANS64 P0, [R0+URZ], R3 ;  /* 0x00000003000085a7 */ /* 0x000ea400080010ff */
[----:B--2---:R-:W-:Y:S05]  /*9220*/  @!P0 BRA `(.L_x_197) ;  /* 0xfffffffc00f08947 */ /* 0x004fea000383ffff */
[----:B------:R-:W-:Y:S05]  /*9230*/  BRA `(.L_x_198) ;  /* 0xffffffa4008c7947 */ /* 0x000fea000383ffff */
.L_x_65:
[----:B------:R-:W-:-:S07]  /*9240*/  MOV R0, UR5 ;  /* 0x0000000500007c02 */ /* 0x000fce0008000f00 */
.L_x_199:
[----:B-1----:R1:W2:Y:S02]  /*9250*/  SYNCS.PHASECHK.TRANS64.TRYWAIT P0, [R0+URZ], R3 ;  /* 0x00000003000075a7 */ /* 0x0022a400080011ff */
[----:B--2---:R-:W-:Y:S05]  /*9260*/  @!P0 NANOSLEEP.SYNCS 0x989680 ;  /* 0x009896800000895d */ /* 0x004fea0003900000 */
[----:B------:R-:W2:Y:S02]  /*9270*/  @!P0 SYNCS.PHASECHK.TRANS64 P0, [R0+URZ], R3 ;  /* 0x00000003000085a7 */ /* 0x000ea400080010ff */
[----:B--2---:R-:W-:Y:S05]  /*9280*/  @!P0 BRA `(.L_x_199) ;  /* 0xfffffffc00f08947 */ /* 0x004fea000383ffff */
[----:B------:R-:W-:Y:S05]  /*9290*/  BRA `(.L_x_200) ;  /* 0xffffffa400987947 */ /* 0x000fea000383ffff */
.L_x_66:
[----:B------:R-:W-:-:S07]  /*92a0*/  MOV R0, UR5 ;  /* 0x0000000500007c02 */ /* 0x000fce0008000f00 */
.L_x_201:
[----:B-1----:R1:W2:Y:S02]  /*92b0*/  SYNCS.PHASECHK.TRANS64.TRYWAIT P0, [R0+URZ], R3 ;  /* 0x00000003000075a7 */ /* 0x0022a400080011ff */
[----:B--2---:R-:W-:Y:S05]  /*92c0*/  @!P0 NANOSLEEP.SYNCS 0x989680 ;  /* 0x009896800000895d */ /* 0x004fea0003900000 */
[----:B------:R-:W2:Y:S02]  /*92d0*/  @!P0 SYNCS.PHASECHK.TRANS64 P0, [R0+URZ], R3 ;  /* 0x00000003000085a7 */ /* 0x000ea400080010ff */
[----:B--2---:R-:W-:Y:S05]  /*92e0*/  @!P0 BRA `(.L_x_201) ;  /* 0xfffffffc00f08947 */ /* 0x004fea000383ffff */
[----:B------:R-:W-:Y:S05]  /*92f0*/  BRA `(.L_x_202) ;  /* 0xffffffa400a47947 */ /* 0x000fea000383ffff */
.L_x_67:
[----:B------:R-:W-:-:S07]  /*9300*/  MOV R0, UR5 ;  /* 0x0000000500007c02 */ /* 0x000fce0008000f00 */
.L_x_203:
[----:B-1----:R1:W2:Y:S02]  /*9310*/  SYNCS.PHASECHK.TRANS64.TRYWAIT P0, [R0+URZ], R3 ;  /* 0x00000003000075a7 */ /* 0x0022a400080011ff */
[----:B--2---:R-:W-:Y:S05]  /*9320*/  @!P0 NANOSLEEP.SYNCS 0x989680 ;  /* 0x009896800000895d */ /* 0x004fea0003900000 */
[----:B------:R-:W2:Y:S02]  /*9330*/  @!P0 SYNCS.PHASECHK.TRANS64 P0, [R0+URZ], R3 ;  /* 0x00000003000085a7 */ /* 0x000ea400080010ff */
[----:B--2---:R-:W-:Y:S05]  /*9340*/  @!P0 BRA `(.L_x_203) ;  /* 0xfffffffc00f08947 */ /* 0x004fea000383ffff */
[----:B------:R-:W-:Y:S05]  /*9350*/  BRA `(.L_x_204) ;  /* 0xffffffa400b07947 */ /* 0x000fea000383ffff */
.L_x_68:
[----:B------:R-:W-:-:S07]  /*9360*/  MOV R0, UR5 ;  /* 0x0000000500007c02 */ /* 0x000fce0008000f00 */
.L_x_205:
[----:B-1----:R1:W2:Y:S02]  /*9370*/  SYNCS.PHASECHK.TRANS64.TRYWAIT P0, [R0+URZ], R3 ;  /* 0x00000003000075a7 */ /* 0x0022a400080011ff */
[----:B--2---:R-:W-:Y:S05]  /*9380*/  @!P0 NANOSLEEP.SYNCS 0x989680 ;  /* 0x009896800000895d */ /* 0x004fea0003900000 */
[----:B------:R-:W2:Y:S02]  /*9390*/  @!P0 SYNCS.PHASECHK.TRANS64 P0, [R0+URZ], R3 ;  /* 0x00000003000085a7 */ /* 0x000ea400080010ff */
[----:B--2---:R-:W-:Y:S05]  /*93a0*/  @!P0 BRA `(.L_x_205) ;  /* 0xfffffffc00f08947 */ /* 0x004fea000383ffff */
[----:B------:R-:W-:Y:S05]  /*93b0*/  BRA `(.L_x_206) ;  /* 0xffffffa400bc7947 */ /* 0x000fea000383ffff */
.L_x_69:
[----:B------:R-:W-:-:S07]  /*93c0*/  MOV R0, UR5 ;  /* 0x0000000500007c02 */ /* 0x000fce0008000f00 */
.L_x_207:
[----:B-1----:R1:W2:Y:S02]  /*93d0*/  SYNCS.PHASECHK.TRANS64.TRYWAIT P0, [R0+URZ], R3 ;  /* 0x00000003000075a7 */ /* 0x0022a400080011ff */
[----:B--2---:R-:W-:Y:S05]  /*93e0*/  @!P0 NANOSLEEP.SYNCS 0x989680 ;  /* 0x009896800000895d */ /* 0x004fea0003900000 */
[----:B------:R-:W2:Y:S02]  /*93f0*/  @!P0 SYNCS.PHASECHK.TRANS64 P0, [R0+URZ], R3 ;  /* 0x00000003000085a7 */ /* 0x000ea400080010ff */
[----:B--2---:R-:W-:Y:S05]  /*9400*/  @!P0 BRA `(.L_x_207) ;  /* 0xfffffffc00f08947 */ /* 0x004fea000383ffff */
[----:B------:R-:W-:Y:S05]  /*9410*/  BRA `(.L_x_208) ;  /* 0xffffffa400c87947 */ /* 0x000fea000383ffff */
.L_x_70:
[----:B------:R-:W-:-:S07]  /*9420*/  MOV R0, UR5 ;  /* 0x0000000500007c02 */ /* 0x000fce0008000f00 */
.L_x_209:
[----:B-1----:R1:W2:Y:S02]  /*9430*/  SYNCS.PHASECHK.TRANS64.TRYWAIT P0, [R0+URZ], R3 ;  /* 0x00000003000075a7 */ /* 0x0022a400080011ff */
[----:B--2---:R-:W-:Y:S05]  /*9440*/  @!P0 NANOSLEEP.SYNCS 0x989680 ;  /* 0x009896800000895d */ /* 0x004fea0003900000 */
[----:B------:R-:W2:Y:S02]  /*9450*/  @!P0 SYNCS.PHASECHK.TRANS64 P0, [R0+URZ], R3 ;  /* 0x00000003000085a7 */ /* 0x000ea400080010ff */
[----:B--2---:R-:W-:Y:S05]  /*9460*/  @!P0 BRA `(.L_x_209) ;  /* 0xfffffffc00f08947 */ /* 0x004fea000383ffff */
[----:B------:R-:W-:Y:S05]  /*9470*/  BRA `(.L_x_210) ;  /* 0xffffffa400d47947 */ /* 0x000fea000383ffff */
.L_x_71:
[----:B------:R-:W-:-:S07]  /*9480*/  MOV R0, UR5 ;  /* 0x0000000500007c02 */ /* 0x000fce0008000f00 */
.L_x_211:
[----:B-1----:R1:W2:Y:S02]  /*9490*/  SYNCS.PHASECHK.TRANS64.TRYWAIT P0, [R0+URZ], R3 ;  /* 0x00000003000075a7 */ /* 0x0022a400080011ff */
[----:B--2---:R-:W-:Y:S05]  /*94a0*/  @!P0 NANOSLEEP.SYNCS 0x989680 ;  /* 0x009896800000895d */ /* 0x004fea0003900000 */
[----:B------:R-:W2:Y:S02]  /*94b0*/  @!P0 SYNCS.PHASECHK.TRANS64 P0, [R0+URZ], R3 ;  /* 0x00000003000085a7 */ /* 0x000ea400080010ff */
[----:B--2---:R-:W-:Y:S05]  /*94c0*/  @!P0 BRA `(.L_x_211) ;  /* 0xfffffffc00f08947 */ /* 0x004fea000383ffff */
[----:B------:R-:W-:Y:S05]  /*94d0*/  BRA `(.L_x_212) ;  /* 0xffffffa400e07947 */ /* 0x000fea000383ffff */
.L_x_72:
[----:B------:R-:W-:-:S07]  /*94e0*/  MOV R0, UR5 ;  /* 0x0000000500007c02 */ /* 0x000fce0008000f00 */
.L_x_213:
[----:B-1----:R1:W2:Y:S02]  /*94f0*/  SYNCS.PHASECHK.TRANS64.TRYWAIT P0, [R0+URZ], R3 ;  /* 0x00000003000075a7 */ /* 0x0022a400080011ff */
[----:B--2---:R-:W-:Y:S05]  /*9500*/  @!P0 NANOSLEEP.SYNCS 0x989680 ;  /* 0x009896800000895d */ /* 0x004fea0003900000 */
[----:B------:R-:W2:Y:S02]  /*9510*/  @!P0 SYNCS.PHASECHK.TRANS64 P0, [R0+URZ], R3 ;  /* 0x00000003000085a7 */ /* 0x000ea400080010ff */
[----:B--2---:R-:W-:Y:S05]  /*9520*/  @!P0 BRA `(.L_x_213) ;  /* 0xfffffffc00f08947 */ /* 0x004fea000383ffff */
[----:B------:R-:W-:Y:S05]  /*9530*/  BRA `(.L_x_214) ;  /* 0xffffffa400ec7947 */ /* 0x000fea000383ffff */
.L_x_73:
[----:B------:R-:W-:-:S07]  /*9540*/  MOV R0, UR5 ;  /* 0x0000000500007c02 */ /* 0x000fce0008000f00 */
.L_x_215:
[----:B-1----:R1:W2:Y:S02]  /*9550*/  SYNCS.PHASECHK.TRANS64.TRYWAIT P0, [R0+URZ], R3 ;  /* 0x00000003000075a7 */ /* 0x0022a400080011ff */
[----:B--2---:R-:W-:Y:S05]  /*9560*/  @!P0 NANOSLEEP.SYNCS 0x989680 ;  /* 0x009896800000895d */ /* 0x004fea0003900000 */
[----:B------:R-:W2:Y:S02]  /*9570*/  @!P0 SYNCS.PHASECHK.TRANS64 P0, [R0+URZ], R3 ;  /* 0x00000003000085a7 */ /* 0x000ea400080010ff */
[----:B--2---:R-:W-:Y:S05]  /*9580*/  @!P0 BRA `(.L_x_215) ;  /* 0xfffffffc00f08947 */ /* 0x004fea000383ffff */
[----:B------:R-:W-:Y:S05]  /*9590*/  BRA `(.L_x_216) ;  /* 0xffffffa400f87947 */ /* 0x000fea000383ffff */
.L_x_74:
[----:B------:R-:W-:-:S07]  /*95a0*/  MOV R0, UR5 ;  /* 0x0000000500007c02 */ /* 0x000fce0008000f00 */
.L_x_217:
[----:B-1----:R1:W2:Y:S02]  /*95b0*/  SYNCS.PHASECHK.TRANS64.TRYWAIT P0, [R0+URZ], R3 ;  /* 0x00000003000075a7 */ /* 0x0022a400080011ff */
[----:B--2---:R-:W-:Y:S05]  /*95c0*/  @!P0 NANOSLEEP.SYNCS 0x989680 ;  /* 0x009896800000895d */ /* 0x004fea0003900000 */
[----:B------:R-:W2:Y:S02]  /*95d0*/  @!P0 SYNCS.PHASECHK.TRANS64 P0, [R0+URZ], R3 ;  /* 0x00000003000085a7 */ /* 0x000ea400080010ff */
[----:B--2---:R-:W-:Y:S05]  /*95e0*/  @!P0 BRA `(.L_x_217) ;  /* 0xfffffffc00f08947 */ /* 0x004fea000383ffff */
[----:B------:R-:W-:Y:S05]  /*95f0*/  BRA `(.L_x_218) ;  /* 0xffffffa800047947 */ /* 0x000fea000383ffff */
.L_x_75:
[----:B------:R-:W-:-:S07]  /*9600*/  MOV R0, UR5 ;  /* 0x0000000500007c02 */ /* 0x000fce0008000f00 */
.L_x_219:
[----:B-1----:R1:W2:Y:S02]  /*9610*/  SYNCS.PHASECHK.TRANS64.TRYWAIT P0, [R0+URZ], R3 ;  /* 0x00000003000075a7 */ /* 0x0022a400080011ff */
[----:B--2---:R-:W-:Y:S05]  /*9620*/  @!P0 NANOSLEEP.SYNCS 0x989680 ;  /* 0x009896800000895d */ /* 0x004fea0003900000 */
[----:B------:R-:W2:Y:S02]  /*9630*/  @!P0 SYNCS.PHASECHK.TRANS64 P0, [R0+URZ], R3 ;  /* 0x00000003000085a7 */ /* 0x000ea400080010ff */
[----:B--2---:R-:W-:Y:S05]  /*9640*/  @!P0 BRA `(.L_x_219) ;  /* 0xfffffffc00f08947 */ /* 0x004fea000383ffff */
[----:B------:R-:W-:Y:S05]  /*9650*/  BRA `(.L_x_220) ;  /* 0xffffffa800107947 */ /* 0x000fea000383ffff */
.L_x_76:
[----:B------:R-:W-:-:S07]  /*9660*/  MOV R0, UR5 ;  /* 0x0000000500007c02 */ /* 0x000fce0008000f00 */
.L_x_221:
[----:B-1----:R1:W2:Y:S02]  /*9670*/  SYNCS.PHASECHK.TRANS64.TRYWAIT P0, [R0+URZ], R3 ;  /* 0x00000003000075a7 */ /* 0x0022a400080011ff */
[----:B--2---:R-:W-:Y:S05]  /*9680*/  @!P0 NANOSLEEP.SYNCS 0x989680 ;  /* 0x009896800000895d */ /* 0x004fea0003900000 */
[----:B------:R-:W2:Y:S02]  /*9690*/  @!P0 SYNCS.PHASECHK.TRANS64 P0, [R0+URZ], R3 ;  /* 0x00000003000085a7 */ /* 0x000ea400080010ff */
[----:B--2---:R-:W-:Y:S05]  /*96a0*/  @!P0 BRA `(.L_x_221) ;  /* 0xfffffffc00f08947 */ /* 0x004fea000383ffff */
[----:B------:R-:W-:Y:S05]  /*96b0*/  BRA `(.L_x_222) ;  /* 0xffffffa8001c7947 */ /* 0x000fea000383ffff */
.L_x_77:
[----:B------:R-:W-:-:S07]  /*96c0*/  MOV R0, UR5 ;  /* 0x0000000500007c02 */ /* 0x000fce0008000f00 */
.L_x_223:
[----:B-1----:R1:W2:Y:S02]  /*96d0*/  SYNCS.PHASECHK.TRANS64.TRYWAIT P0, [R0+URZ], R3 ;  /* 0x00000003000075a7 */ /* 0x0022a400080011ff */
[----:B--2---:R-:W-:Y:S05]  /*96e0*/  @!P0 NANOSLEEP.SYNCS 0x989680 ;  /* 0x009896800000895d */ /* 0x004fea0003900000 */
[----:B------:R-:W2:Y:S02]  /*96f0*/  @!P0 SYNCS.PHASECHK.TRANS64 P0, [R0+URZ], R3 ;  /* 0x00000003000085a7 */ /* 0x000ea400080010ff */
[----:B--2---:R-:W-:Y:S05]  /*9700*/  @!P0 BRA `(.L_x_223) ;  /* 0xfffffffc00f08947 */ /* 0x004fea000383ffff */
[----:B------:R-:W-:Y:S05]  /*9710*/  BRA `(.L_x_224) ;  /* 0xffffffa800287947 */ /* 0x000fea000383ffff */
.L_x_78:
[----:B------:R-:W-:-:S07]  /*9720*/  MOV R0, UR5 ;  /* 0x0000000500007c02 */ /* 0x000fce0008000f00 */
.L_x_225:
[----:B-1----:R1:W2:Y:S02]  /*9730*/  SYNCS.PHASECHK.TRANS64.TRYWAIT P0, [R0+URZ], R3 ;  /* 0x00000003000075a7 */ /* 0x0022a400080011ff */
[----:B--2---:R-:W-:Y:S05]  /*9740*/  @!P0 NANOSLEEP.SYNCS 0x989680 ;  /* 0x009896800000895d */ /* 0x004fea0003900000 */
[----:B------:R-:W2:Y:S02]  /*9750*/  @!P0 SYNCS.PHASECHK.TRANS64 P0, [R0+URZ], R3 ;  /* 0x00000003000085a7 */ /* 0x000ea400080010ff */
[----:B--2---:R-:W-:Y:S05]  /*9760*/  @!P0 BRA `(.L_x_225) ;  /* 0xfffffffc00f08947 */ /* 0x004fea000383ffff */
[----:B------:R-:W-:Y:S05]  /*9770*/  BRA `(.L_x_226) ;  /* 0xffffffa800347947 */ /* 0x000fea000383ffff */
.L_x_79:
[----:B------:R-:W-:-:S07]  /*9780*/  MOV R0, UR5 ;  /* 0x0000000500007c02 */ /* 0x000fce0008000f00 */
.L_x_227:
[----:B-1----:R1:W2:Y:S02]  /*9790*/  SYNCS.PHASECHK.TRANS64.TRYWAIT P0, [R0+URZ], R3 ;  /* 0x00000003000075a7 */ /* 0x0022a400080011ff */
[----:B--2---:R-:W-:Y:S05]  /*97a0*/  @!P0 NANOSLEEP.SYNCS 0x989680 ;  /* 0x009896800000895d */ /* 0x004fea0003900000 */
[----:B------:R-:W2:Y:S02]  /*97b0*/  @!P0 SYNCS.PHASECHK.TRANS64 P0, [R0+URZ], R3 ;  /* 0x00000003000085a7 */ /* 0x000ea400080010ff */
[----:B--2---:R-:W-:Y:S05]  /*97c0*/  @!P0 BRA `(.L_x_227) ;  /* 0xfffffffc00f08947 */ /* 0x004fea000383ffff */
[----:B------:R-:W-:Y:S05]  /*97d0*/  BRA `(.L_x_228) ;  /* 0xffffffa800407947 */ /* 0x000fea000383ffff */
.L_x_80:
[----:B------:R-:W-:-:S07]  /*97e0*/  MOV R0, UR5 ;  /* 0x0000000500007c02 */ /* 0x000fce0008000f00 */
.L_x_229:
[----:B-1----:R1:W2:Y:S02]  /*97f0*/  SYNCS.PHASECHK.TRANS64.TRYWAIT P0, [R0+URZ], R3 ;  /* 0x00000003000075a7 */ /* 0x0022a400080011ff */
[----:B--2---:R-:W-:Y:S05]  /*9800*/  @!P0 NANOSLEEP.SYNCS 0x989680 ;  /* 0x009896800000895d */ /* 0x004fea0003900000 */
[----:B------:R-:W2:Y:S02]  /*9810*/  @!P0 SYNCS.PHASECHK.TRANS64 P0, [R0+URZ], R3 ;  /* 0x00000003000085a7 */ /* 0x000ea400080010ff */
[----:B--2---:R-:W-:Y:S05]  /*9820*/  @!P0 BRA `(.L_x_229) ;  /* 0xfffffffc00f08947 */ /* 0x004fea000383ffff */
[----:B------:R-:W-:Y:S05]  /*9830*/  BRA `(.L_x_230) ;  /* 0xffffffa8004c7947 */ /* 0x000fea000383ffff */
.L_x_81:
[----:B------:R-:W-:-:S07]  /*9840*/  MOV R0, UR5 ;  /* 0x0000000500007c02 */ /* 0x000fce0008000f00 */
.L_x_231:
[----:B-1----:R1:W2:Y:S02]  /*9850*/  SYNCS.PHASECHK.TRANS64.TRYWAIT P0, [R0+URZ], R3 ;  /* 0x00000003000075a7 */ /* 0x0022a400080011ff */
[----:B--2---:R-:W-:Y:S05]  /*9860*/  @!P0 NANOSLEEP.SYNCS 0x989680 ;  /* 0x009896800000895d */ /* 0x004fea0003900000 */
[----:B------:R-:W2:Y:S02]  /*9870*/  @!P0 SYNCS.PHASECHK.TRANS64 P0, [R0+URZ], R3 ;  /* 0x00000003000085a7 */ /* 0x000ea400080010ff */
[----:B--2---:R-:W-:Y:S05]  /*9880*/  @!P0 BRA `(.L_x_231) ;  /* 0xfffffffc00f08947 */ /* 0x004fea000383ffff */
[----:B------:R-:W-:Y:S05]  /*9890*/  BRA `(.L_x_232) ;  /* 0xffffffa800587947 */ /* 0x000fea000383ffff */
.L_x_82:
[----:B------:R-:W-:-:S07]  /*98a0*/  MOV R0, UR5 ;  /* 0x0000000500007c02 */ /* 0x000fce0008000f00 */
.L_x_233:
[----:B-1----:R1:W2:Y:S02]  /*98b0*/  SYNCS.PHASECHK.TRANS64.TRYWAIT P0, [R0+URZ], R3 ;  /* 0x00000003000075a7 */ /* 0x0022a400080011ff */
[----:B--2---:R-:W-:Y:S05]  /*98c0*/  @!P0 NANOSLEEP.SYNCS 0x989680 ;  /* 0x009896800000895d */ /* 0x004fea0003900000 */
[----:B------:R-:W2:Y:S02]  /*98d0*/  @!P0 SYNCS.PHASECHK.TRANS64 P0, [R0+URZ], R3 ;  /* 0x00000003000085a7 */ /* 0x000ea400080010ff */
[----:B--2---:R-:W-:Y:S05]  /*98e0*/  @!P0 BRA `(.L_x_233) ;  /* 0xfffffffc00f08947 */ /* 0x004fea000383ffff */
[----:B------:R-:W-:Y:S05]  /*98f0*/  BRA `(.L_x_234) ;  /* 0xffffffa800647947 */ /* 0x000fea000383ffff */
.L_x_83:
[----:B------:R-:W-:-:S07]  /*9900*/  MOV R0, UR5 ;  /* 0x0000000500007c02 */ /* 0x000fce0008000f00 */
.L_x_235:
[----:B-1----:R1:W2:Y:S02]  /*9910*/  SYNCS.PHASECHK.TRANS64.TRYWAIT P0, [R0+URZ], R3 ;  /* 0x00000003000075a7 */ /* 0x0022a400080011ff */
[----:B--2---:R-:W-:Y:S05]  /*9920*/  @!P0 NANOSLEEP.SYNCS 0x989680 ;  /* 0x009896800000895d */ /* 0x004fea0003900000 */
[----:B------:R-:W2:Y:S02]  /*9930*/  @!P0 SYNCS.PHASECHK.TRANS64 P0, [R0+URZ], R3 ;  /* 0x00000003000085a7 */ /* 0x000ea400080010ff */
[----:B--2---:R-:W-:Y:S05]  /*9940*/  @!P0 BRA `(.L_x_235) ;  /* 0xfffffffc00f08947 */ /* 0x004fea000383ffff */
[----:B------:R-:W-:Y:S05]  /*9950*/  BRA `(.L_x_236) ;  /* 0xffffffa800707947 */ /* 0x000fea000383ffff */
.L_x_84:
[----:B------:R-:W-:-:S07]  /*9960*/  MOV R0, UR5 ;  /* 0x0000000500007c02 */ /* 0x000fce0008000f00 */
.L_x_237:
[----:B-1----:R1:W2:Y:S02]  /*9970*/  SYNCS.PHASECHK.TRANS64.TRYWAIT P0, [R0+URZ], R3 ;  /* 0x00000003000075a7 */ /* 0x0022a400080011ff */
[----:B--2---:R-:W-:Y:S05]  /*9980*/  @!P0 NANOSLEEP.SYNCS 0x989680 ;  /* 0x009896800000895d */ /* 0x004fea0003900000 */
[----:B------:R-:W2:Y:S02]  /*9990*/  @!P0 SYNCS.PHASECHK.TRANS64 P0, [R0+URZ], R3 ;  /* 0x00000003000085a7 */ /* 0x000ea400080010ff */
[----:B--2---:R-:W-:Y:S05]  /*99a0*/  @!P0 BRA `(.L_x_237) ;  /* 0xfffffffc00f08947 */ /* 0x004fea000383ffff */
[----:B------:R-:W-:Y:S05]  /*99b0*/  BRA `(.L_x_238) ;  /* 0xffffffa8007c7947 */ /* 0x000fea000383ffff */
.L_x_85:
[----:B------:R-:W-:-:S07]  /*99c0*/  MOV R0, UR5 ;  /* 0x0000000500007c02 */ /* 0x000fce0008000f00 */
.L_x_239:
[----:B-1----:R1:W2:Y:S02]  /*99d0*/  SYNCS.PHASECHK.TRANS64.TRYWAIT P0, [R0+URZ], R3 ;  /* 0x00000003000075a7 */ /* 0x0022a400080011ff */
[----:B--2---:R-:W-:Y:S05]  /*99e0*/  @!P0 NANOSLEEP.SYNCS 0x989680 ;  /* 0x009896800000895d */ /* 0x004fea0003900000 */
[----:B------:R-:W2:Y:S02]  /*99f0*/  @!P0 SYNCS.PHASECHK.TRANS64 P0, [R0+URZ], R3 ;  /* 0x00000003000085a7 */ /* 0x000ea400080010ff */
[----:B--2---:R-:W-:Y:S05]  /*9a00*/  @!P0 BRA `(.L_x_239) ;  /* 0xfffffffc00f08947 */ /* 0x004fea000383ffff */
[----:B------:R-:W-:Y:S05]  /*9a10*/  BRA `(.L_x_240) ;  /* 0xffffffa800887947 */ /* 0x000fea000383ffff */
.L_x_86:
[----:B------:R-:W-:-:S07]  /*9a20*/  MOV R0, UR5 ;  /* 0x0000000500007c02 */ /* 0x000fce0008000f00 */
.L_x_241:
[----:B-1----:R1:W2:Y:S02]  /*9a30*/  SYNCS.PHASECHK.TRANS64.TRYWAIT P0, [R0+URZ], R3 ;  /* 0x00000003000075a7 */ /* 0x0022a400080011ff */
[----:B--2---:R-:W-:Y:S05]  /*9a40*/  @!P0 NANOSLEEP.SYNCS 0x989680 ;  /* 0x009896800000895d */ /* 0x004fea0003900000 */
[----:B------:R-:W2:Y:S02]  /*9a50*/  @!P0 SYNCS.PHASECHK.TRANS64 P0, [R0+URZ], R3 ;  /* 0x00000003000085a7 */ /* 0x000ea400080010ff */
[----:B--2---:R-:W-:Y:S05]  /*9a60*/  @!P0 BRA `(.L_x_241) ;  /* 0xfffffffc00f08947 */ /* 0x004fea000383ffff */
[----:B------:R-:W-:Y:S05]  /*9a70*/  BRA `(.L_x_242) ;  /* 0xffffffa800947947 */ /* 0x000fea000383ffff */
.L_x_87:
[----:B------:R-:W-:-:S07]  /*9a80*/  MOV R0, UR5 ;  /* 0x0000000500007c02 */ /* 0x000fce0008000f00 */
.L_x_243:
[----:B-1----:R1:W2:Y:S02]  /*9a90*/  SYNCS.PHASECHK.TRANS64.TRYWAIT P0, [R0+URZ], R3 ;  /* 0x00000003000075a7 */ /* 0x0022a400080011ff */
[----:B--2---:R-:W-:Y:S05]  /*9aa0*/  @!P0 NANOSLEEP.SYNCS 0x989680 ;  /* 0x009896800000895d */ /* 0x004fea0003900000 */
[----:B------:R-:W2:Y:S02]  /*9ab0*/  @!P0 SYNCS.PHASECHK.TRANS64 P0, [R0+URZ], R3 ;  /* 0x00000003000085a7 */ /* 0x000ea400080010ff */
[----:B--2---:R-:W-:Y:S05]  /*9ac0*/  @!P0 BRA `(.L_x_243) ;  /* 0xfffffffc00f08947 */ /* 0x004fea000383ffff */
[----:B------:R-:W-:Y:S05]  /*9ad0*/  BRA `(.L_x_244) ;  /* 0xffffffa800a07947 */ /* 0x000fea000383ffff */
.L_x_88:
[----:B------:R-:W-:-:S07]  /*9ae0*/  MOV R0, UR5 ;  /* 0x0000000500007c02 */ /* 0x000fce0008000f00 */
.L_x_245:
[----:B-1----:R1:W2:Y:S02]  /*9af0*/  SYNCS.PHASECHK.TRANS64.TRYWAIT P0, [R0+URZ], R3 ;  /* 0x00000003000075a7 */ /* 0x0022a400080011ff */
[----:B--2---:R-:W-:Y:S05]  /*9b00*/  @!P0 NANOSLEEP.SYNCS 0x989680 ;  /* 0x009896800000895d */ /* 0x004fea0003900000 */
[----:B------:R-:W2:Y:S02]  /*9b10*/  @!P0 SYNCS.PHASECHK.TRANS64 P0, [R0+URZ], R3 ;  /* 0x00000003000085a7 */ /* 0x000ea400080010ff */
[----:B--2---:R-:W-:Y:S05]  /*9b20*/  @!P0 BRA `(.L_x_245) ;  /* 0xfffffffc00f08947 */ /* 0x004fea000383ffff */
[----:B------:R-:W-:Y:S05]  /*9b30*/  BRA `(.L_x_246) ;  /* 0xffffffa800ac7947 */ /* 0x000fea000383ffff */
.L_x_89:
[----:B------:R-:W-:-:S07]  /*9b40*/  MOV R0, UR5 ;  /* 0x0000000500007c02 */ /* 0x000fce0008000f00 */
.L_x_247:
[----:B-1----:R1:W2:Y:S02]  /*9b50*/  SYNCS.PHASECHK.TRANS64.TRYWAIT P0, [R0+URZ], R3 ;  /* 0x00000003000075a7 */ /* 0x0022a400080011ff */
[----:B--2---:R-:W-:Y:S05]  /*9b60*/  @!P0 NANOSLEEP.SYNCS 0x989680 ;  /* 0x009896800000895d */ /* 0x004fea0003900000 */
[----:B------:R-:W2:Y:S02]  /*9b70*/  @!P0 SYNCS.PHASECHK.TRANS64 P0, [R0+URZ], R3 ;  /* 0x00000003000085a7 */ /* 0x000ea400080010ff */
[----:B--2---:R-:W-:Y:S05]  /*9b80*/  @!P0 BRA `(.L_x_247) ;  /* 0xfffffffc00f08947 */ /* 0x004fea000383ffff */
[----:B------:R-:W-:Y:S05]  /*9b90*/  BRA `(.L_x_248) ;  /* 0xffffffa800b87947 */ /* 0x000fea000383ffff */
.L_x_90:
[----:B------:R-:W-:-:S07]  /*9ba0*/  MOV R0, UR5 ;  /* 0x0000000500007c02 */ /* 0x000fce0008000f00 */
.L_x_249:
[----:B-1----:R1:W2:Y:S02]  /*9bb0*/  SYNCS.PHASECHK.TRANS64.TRYWAIT P0, [R0+URZ], R3 ;  /* 0x00000003000075a7 */ /* 0x0022a400080011ff */
[----:B--2---:R-:W-:Y:S05]  /*9bc0*/  @!P0 NANOSLEEP.SYNCS 0x989680 ;  /* 0x009896800000895d */ /* 0x004fea0003900000 */
[----:B------:R-:W2:Y:S02]  /*9bd0*/  @!P0 SYNCS.PHASECHK.TRANS64 P0, [R0+URZ], R3 ;  /* 0x00000003000085a7 */ /* 0x000ea400080010ff */
[----:B--2---:R-:W-:Y:S05]  /*9be0*/  @!P0 BRA `(.L_x_249) ;  /* 0xfffffffc00f08947 */ /* 0x004fea000383ffff */
[----:B------:R-:W-:Y:S05]  /*9bf0*/  BRA `(.L_x_250) ;  /* 0xffffffa800c47947 */ /* 0x000fea000383ffff */
.L_x_91:
[----:B------:R-:W-:-:S07]  /*9c00*/  MOV R0, UR5 ;  /* 0x0000000500007c02 */ /* 0x000fce0008000f00 */
.L_x_251:
[----:B-1----:R1:W2:Y:S02]  /*9c10*/  SYNCS.PHASECHK.TRANS64.TRYWAIT P0, [R0+URZ], R3 ;  /* 0x00000003000075a7 */ /* 0x0022a400080011ff */
[----:B--2---:R-:W-:Y:S05]  /*9c20*/  @!P0 NANOSLEEP.SYNCS 0x989680 ;  /* 0x009896800000895d */ /* 0x004fea0003900000 */
[----:B------:R-:W2:Y:S02]  /*9c30*/  @!P0 SYNCS.PHASECHK.TRANS64 P0, [R0+URZ], R3 ;  /* 0x00000003000085a7 */ /* 0x000ea400080010ff */
[----:B--2---:R-:W-:Y:S05]  /*9c40*/  @!P0 BRA `(.L_x_251) ;  /* 0xfffffffc00f08947 */ /* 0x004fea000383ffff */
[----:B------:R-:W-:Y:S05]  /*9c50*/  BRA `(.L_x_252) ;  /* 0xffffffa800d07947 */ /* 0x000fea000383ffff */
.L_x_92:
[----:B------:R-:W-:-:S07]  /*9c60*/  MOV R0, UR5 ;  /* 0x0000000500007c02 */ /* 0x000fce0008000f00 */
.L_x_253:
[----:B-1----:R1:W2:Y:S02]  /*9c70*/  SYNCS.PHASECHK.TRANS64.TRYWAIT P0, [R0+URZ], R3 ;  /* 0x00000003000075a7 */ /* 0x0022a400080011ff */
[----:B--2---:R-:W-:Y:S05]  /*9c80*/  @!P0 NANOSLEEP.SYNCS 0x989680 ;  /* 0x009896800000895d */ /* 0x004fea0003900000 */
[----:B------:R-:W2:Y:S02]  /*9c90*/  @!P0 SYNCS.PHASECHK.TRANS64 P0, [R0+URZ], R3 ;  /* 0x00000003000085a7 */ /* 0x000ea400080010ff */
[----:B--2---:R-:W-:Y:S05]  /*9ca0*/  @!P0 BRA `(.L_x_253) ;  /* 0xfffffffc00f08947 */ /* 0x004fea000383ffff */
[----:B------:R-:W-:Y:S05]  /*9cb0*/  BRA `(.L_x_254) ;  /* 0xffffffa800dc7947 */ /* 0x000fea000383ffff */
.L_x_93:
[----:B------:R-:W-:-:S07]  /*9cc0*/  MOV R0, UR5 ;  /* 0x0000000500007c02 */ /* 0x000fce0008000f00 */
.L_x_255:
[----:B-1----:R1:W2:Y:S02]  /*9cd0*/  SYNCS.PHASECHK.TRANS64.TRYWAIT P0, [R0+URZ], R3 ;  /* 0x00000003000075a7 */ /* 0x0022a400080011ff */
[----:B--2---:R-:W-:Y:S05]  /*9ce0*/  @!P0 NANOSLEEP.SYNCS 0x989680 ;  /* 0x009896800000895d */ /* 0x004fea0003900000 */
[----:B------:R-:W2:Y:S02]  /*9cf0*/  @!P0 SYNCS.PHASECHK.TRANS64 P0, [R0+URZ], R3 ;  /* 0x00000003000085a7 */ /* 0x000ea400080010ff */
[----:B--2---:R-:W-:Y:S05]  /*9d00*/  @!P0 BRA `(.L_x_255) ;  /* 0xfffffffc00f08947 */ /* 0x004fea000383ffff */
[----:B------:R-:W-:Y:S05]  /*9d10*/  BRA `(.L_x_256) ;  /* 0xffffffa800e87947 */ /* 0x000fea000383ffff */
.L_x_94:
[----:B------:R-:W-:-:S07]  /*9d20*/  MOV R0, UR5 ;  /* 0x0000000500007c02 */ /* 0x000fce0008000f00 */
.L_x_257:
[----:B-1----:R1:W2:Y:S02]  /*9d30*/  SYNCS.PHASECHK.TRANS64.TRYWAIT P0, [R0+URZ], R3 ;  /* 0x00000003000075a7 */ /* 0x0022a400080011ff */
[----:B--2---:R-:W-:Y:S05]  /*9d40*/  @!P0 NANOSLEEP.SYNCS 0x989680 ;  /* 0x009896800000895d */ /* 0x004fea0003900000 */
[----:B------:R-:W2:Y:S02]  /*9d50*/  @!P0 SYNCS.PHASECHK.TRANS64 P0, [R0+URZ], R3 ;  /* 0x00000003000085a7 */ /* 0x000ea400080010ff */
[----:B--2---:R-:W-:Y:S05]  /*9d60*/  @!P0 BRA `(.L_x_257) ;  /* 0xfffffffc00f08947 */ /* 0x004fea000383ffff */
[----:B------:R-:W-:Y:S05]  /*9d70*/  BRA `(.L_x_258) ;  /* 0xffffffa800f47947 */ /* 0x000fea000383ffff */
.L_x_95:
[----:B------:R-:W-:-:S07]  /*9d80*/  MOV R0, UR5 ;  /* 0x0000000500007c02 */ /* 0x000fce0008000f00 */
.L_x_259:
[----:B-1----:R1:W2:Y:S02]  /*9d90*/  SYNCS.PHASECHK.TRANS64.TRYWAIT P0, [R0+URZ], R3 ;  /* 0x00000003000075a7 */ /* 0x0022a400080011ff */
[----:B--2---:R-:W-:Y:S05]  /*9da0*/  @!P0 NANOSLEEP.SYNCS 0x989680 ;  /* 0x009896800000895d */ /* 0x004fea0003900000 */
[----:B------:R-:W2:Y:S02]  /*9db0*/  @!P0 SYNCS.PHASECHK.TRANS64 P0, [R0+URZ], R3 ;  /* 0x00000003000085a7 */ /* 0x000ea400080010ff */
[----:B--2---:R-:W-:Y:S05]  /*9dc0*/  @!P0 BRA `(.L_x_259) ;  /* 0xfffffffc00f08947 */ /* 0x004fea000383ffff */
[----:B------:R-:W-:Y:S05]  /*9dd0*/  BRA `(.L_x_260) ;  /* 0xffffffac00007947 */ /* 0x000fea000383ffff */
.L_x_96:
[----:B------:R-:W-:-:S07]  /*9de0*/  MOV R0, UR5 ;  /* 0x0000000500007c02 */ /* 0x000fce0008000f00 */
.L_x_261:
[----:B-1----:R1:W2:Y:S02]  /*9df0*/  SYNCS.PHASECHK.TRANS64.TRYWAIT P0, [R0+URZ], R3 ;  /* 0x00000003000075a7 */ /* 0x0022a400080011ff */
[----:B--2---:R-:W-:Y:S05]  /*9e00*/  @!P0 NANOSLEEP.SYNCS 0x989680 ;  /* 0x009896800000895d */ /* 0x004fea0003900000 */
[----:B------:R-:W2:Y:S02]  /*9e10*/  @!P0 SYNCS.PHASECHK.TRANS64 P0, [R0+URZ], R3 ;  /* 0x00000003000085a7 */ /* 0x000ea400080010ff */
[----:B--2---:R-:W-:Y:S05]  /*9e20*/  @!P0 BRA `(.L_x_261) ;  /* 0xfffffffc00f08947 */ /* 0x004fea000383ffff */
[----:B------:R-:W-:Y:S05]  /*9e30*/  BRA `(.L_x_262) ;  /* 0xffffffac000c7947 */ /* 0x000fea000383ffff */
.L_x_99:
[----:B-1----:R1:W2:Y:S02]  /*9e40*/  SYNCS.PHASECHK.TRANS64.TRYWAIT P0, [R2+URZ+0x3e0], R4 ;  /* 0x0003e004020075a7 */ /* 0x0022a400080011ff */
[----:B--2---:R-:W-:Y:S05]  /*9e50*/  @!P0 NANOSLEEP.SYNCS 0x989680 ;  /* 0x009896800000895d */ /* 0x004fea0003900000 */
[----:B------:R-:W2:Y:S02]  /*9e60*/  @!P0 SYNCS.PHASECHK.TRANS64 P0, [R2+URZ+0x3e0], R4 ;  /* 0x0003e004020085a7 */ /* 0x000ea400080010ff */
[----:B--2---:R-:W-:Y:S05]  /*9e70*/  @!P0 BRA `(.L_x_99) ;  /* 0xfffffffc00f08947 */ /* 0x004fea000383ffff */
[----:B------:R-:W-:Y:S05]  /*9e80*/  BRA `(.L_x_263) ;  /* 0xffffffac00687947 */ /* 0x000fea000383ffff */
.L_x_100:
[----:B------:R-:W-:-:S07]  /*9e90*/  MOV R2, UR4 ;  /* 0x0000000400027c02 */ /* 0x000fce0008000f00 */
.L_x_264:
[----:B-1----:R1:W2:Y:S02]  /*9ea0*/  SYNCS.PHASECHK.TRANS64.TRYWAIT P0, [R2+URZ+0x390], R5 ;  /* 0x00039005020075a7 */ /* 0x0022a400080011ff */
[----:B--2---:R-:W-:Y:S05]  /*9eb0*/  @!P0 NANOSLEEP.SYNCS 0x989680 ;  /* 0x009896800000895d */ /* 0x004fea0003900000 */
[----:B------:R-:W2:Y:S02]  /*9ec0*/  @!P0 SYNCS.PHASECHK.TRANS64 P0, [R2+URZ+0x390], R5 ;  /* 0x00039005020085a7 */ /* 0x000ea400080010ff */
[----:B--2---:R-:W-:Y:S05]  /*9ed0*/  @!P0 BRA `(.L_x_264) ;  /* 0xfffffffc00f08947 */ /* 0x004fea000383ffff */
[----:B------:R-:W-:Y:S05]  /*9ee0*/  BRA `(.L_x_265) ;  /* 0xffffffac00787947 */ /* 0x000fea000383ffff */
.L_x_101:
[----:B-1----:R1:W2:Y:S02]  /*9ef0*/  SYNCS.PHASECHK.TRANS64.TRYWAIT P1, [R2+URZ+0x380], R4 ;  /* 0x00038004020075a7 */ /* 0x0022a400080211ff */
[----:B--2---:R-:W-:Y:S05]  /*9f00*/  @!P1 NANOSLEEP.SYNCS 0x989680 ;  /* 0x009896800000995d */ /* 0x004fea0003900000 */
[----:B------:R-:W2:Y:S02]  /*9f10*/  @!P1 SYNCS.PHASECHK.TRANS64 P1, [R2+URZ+0x380], R4 ;  /* 0x00038004020095a7 */ /* 0x000ea400080210ff */
[----:B--2---:R-:W-:Y:S05]  /*9f20*/  @!P1 BRA `(.L_x_101) ;  /* 0xfffffffc00f09947 */ /* 0x004fea000383ffff */
[----:B------:R-:W-:Y:S05]  /*9f30*/  BRA `(.L_x_266) ;  /* 0xffffffac00a87947 */ /* 0x000fea000383ffff */
.L_x_104:
[----:B------:R-:W-:-:S07]  /*9f40*/  MOV R0, UR4 ;  /* 0x0000000400007c02 */ /* 0x000fce0008000f00 */
.L_x_267:
[----:B-1----:R1:W2:Y:S02]  /*9f50*/  SYNCS.PHASECHK.TRANS64.TRYWAIT P0, [R0+URZ+0x390], R2 ;  /* 0x00039002000075a7 */ /* 0x0022a400080011ff */
[----:B--2---:R-:W-:Y:S05]  /*9f60*/  @!P0 NANOSLEEP.SYNCS 0x989680 ;  /* 0x009896800000895d */ /* 0x004fea0003900000 */
[----:B------:R-:W2:Y:S02]  /*9f70*/  @!P0 SYNCS.PHASECHK.TRANS64 P0, [R0+URZ+0x390], R2 ;  /* 0x00039002000085a7 */ /* 0x000ea400080010ff */
[----:B--2---:R-:W-:Y:S05]  /*9f80*/  @!P0 BRA `(.L_x_267) ;  /* 0xfffffffc00f08947 */ /* 0x004fea000383ffff */
[----:B------:R-:W-:Y:S05]  /*9f90*/  BRA `(.L_x_103) ;  /* 0xffffffac00fc7947 */ /* 0x000fea000383ffff */
.L_x_111:
[----:B-1----:R1:W2:Y:S02]  /*9fa0*/  SYNCS.PHASECHK.TRANS64.TRYWAIT P1, [R0+URZ+0x380], R2 ;  /* 0x00038002000075a7 */ /* 0x0022a400080211ff */
[----:B--2---:R-:W-:Y:S05]  /*9fb0*/  @!P1 NANOSLEEP.SYNCS 0x989680 ;  /* 0x009896800000995d */ /* 0x004fea0003900000 */
[----:B------:R-:W2:Y:S02]  /*9fc0*/  @!P1 SYNCS.PHASECHK.TRANS64 P1, [R0+URZ+0x380], R2 ;  /* 0x00038002000095a7 */ /* 0x000ea400080210ff */
[----:B--2---:R-:W-:Y:S05]  /*9fd0*/  @!P1 BRA `(.L_x_111) ;  /* 0xfffffffc00f09947 */ /* 0x004fea000383ffff */
[----:B------:R-:W-:Y:S05]  /*9fe0*/  BRA `(.L_x_268) ;  /* 0xffffffb400587947 */ /* 0x000fea000383ffff */
.L_x_112:
[----:B------:R-:W-:-:S07]  /*9ff0*/  MOV R2, UR19 ;  /* 0x0000001300027c02 */ /* 0x000fce0008000f00 */
.L_x_269:
[----:B-1----:R1:W2:Y:S02]  /*a000*/  SYNCS.PHASECHK.TRANS64.TRYWAIT P0, [R2+URZ+0x3c0], R0 ;  /* 0x0003c000020075a7 */ /* 0x0022a400080011ff */
[----:B--2---:R-:W-:Y:S05]  /*a010*/  @!P0 NANOSLEEP.SYNCS 0x989680 ;  /* 0x009896800000895d */ /* 0x004fea0003900000 */
[----:B------:R-:W2:Y:S02]  /*a020*/  @!P0 SYNCS.PHASECHK.TRANS64 P0, [R2+URZ+0x3c0], R0 ;  /* 0x0003c000020085a7 */ /* 0x000ea400080010ff */
[----:B--2---:R-:W-:Y:S05]  /*a030*/  @!P0 BRA `(.L_x_269) ;  /* 0xfffffffc00f08947 */ /* 0x004fea000383ffff */
[----:B------:R-:W-:Y:S05]  /*a040*/  BRA `(.L_x_270) ;  /* 0xffffffb4008c7947 */ /* 0x000fea000383ffff */
.L_x_115:
[----:B------:R-:W-:Y:S07]  /*a050*/  MOV R0, UR6 ;  /* 0x0000000600007c02 */ /* 0x000fee0008000f00 */
.L_x_271:
[----:B-1----:R1:W2:Y:S02]  /*a060*/  SYNCS.PHASECHK.TRANS64.TRYWAIT P0, [R0+URZ], R2 ;  /* 0x00000002000075a7 */ /* 0x0022a400080011ff */
[----:B--2---:R-:W-:Y:S05]  /*a070*/  @!P0 NANOSLEEP.SYNCS 0x989680 ;  /* 0x009896800000895d */ /* 0x004fea0003900000 */
[----:B------:R-:W2:Y:S02]  /*a080*/  @!P0 SYNCS.PHASECHK.TRANS64 P0, [R0+URZ], R2 ;  /* 0x00000002000085a7 */ /* 0x000ea400080010ff */
[----:B--2---:R-:W-:Y:S05]  /*a090*/  @!P0 BRA `(.L_x_271) ;  /* 0xfffffffc00f08947 */ /* 0x004fea000383ffff */
[----:B------:R-:W-:Y:S05]  /*a0a0*/  BRA `(.L_x_114) ;  /* 0xffffffb400c47947 */ /* 0x000fea000383ffff */
.L_x_118:
[----:B------:R-:W-:-:S07]  /*a0b0*/  MOV R0, UR4 ;  /* 0x0000000400007c02 */ /* 0x000fce0008000f00 */
.L_x_272:
[----:B--2---:R2:W4:Y:S02]  /*a0c0*/  SYNCS.PHASECHK.TRANS64.TRYWAIT P0, [R0+URZ], R2 ;  /* 0x00000002000075a7 */ /* 0x00452400080011ff */
[----:B----4-:R-:W-:Y:S05]  /*a0d0*/  @!P0 NANOSLEEP.SYNCS 0x989680 ;  /* 0x009896800000895d */ /* 0x010fea0003900000 */
[----:B------:R-:W4:Y:S02]  /*a0e0*/  @!P0 SYNCS.PHASECHK.TRANS64 P0, [R0+URZ], R2 ;  /* 0x00000002000085a7 */ /* 0x000f2400080010ff */
[----:B----4-:R-:W-:Y:S05]  /*a0f0*/  @!P0 BRA `(.L_x_272) ;  /* 0xfffffffc00f08947 */ /* 0x010fea000383ffff */
[----:B------:R-:W-:Y:S05]  /*a100*/  BRA `(.L_x_273) ;  /* 0xffffffb800647947 */ /* 0x000fea000383ffff */
.L_x_119:
[----:B------:R-:W-:-:S07]  /*a110*/  MOV R0, UR5 ;  /* 0x0000000500007c02 */ /* 0x000fce0008000f00 */
.L_x_274:
[----:B-1----:R1:W2:Y:S02]  /*a120*/  SYNCS.PHASECHK.TRANS64.TRYWAIT P0, [R0+URZ], R3 ;  /* 0x00000003000075a7 */ /* 0x0022a400080011ff */
[----:B--2---:R-:W-:Y:S05]  /*a130*/  @!P0 NANOSLEEP.SYNCS 0x989680 ;  /* 0x009896800000895d */ /* 0x004fea0003900000 */
[----:B------:R-:W2:Y:S02]  /*a140*/  @!P0 SYNCS.PHASECHK.TRANS64 P0, [R0+URZ], R3 ;  /* 0x00000003000085a7 */ /* 0x000ea400080010ff */
[----:B--2---:R-:W-:Y:S05]  /*a150*/  @!P0 BRA `(.L_x_274) ;  /* 0xfffffffc00f08947 */ /* 0x004fea000383ffff */
[----:B------:R-:W-:Y:S05]  /*a160*/  BRA `(.L_x_275) ;  /* 0xffffffb800707947 */ /* 0x000fea000383ffff */
.L_x_120:
[----:B------:R-:W-:-:S07]  /*a170*/  MOV R0, UR5 ;  /* 0x0000000500007c02 */ /* 0x000fce0008000f00 */
.L_x_276:
[----:B-1----:R1:W2:Y:S02]  /*a180*/  SYNCS.PHASECHK.TRANS64.TRYWAIT P0, [R0+URZ], R3 ;  /* 0x00000003000075a7 */ /* 0x0022a400080011ff */
[----:B--2---:R-:W-:Y:S05]  /*a190*/  @!P0 NANOSLEEP.SYNCS 0x989680 ;  /* 0x009896800000895d */ /* 0x004fea0003900000 */
[----:B------:R-:W2:Y:S02]  /*a1a0*/  @!P0 SYNCS.PHASECHK.TRANS64 P0, [R0+URZ], R3 ;  /* 0x00000003000085a7 */ /* 0x000ea400080010ff */
[----:B--2---:R-:W-:Y:S05]  /*a1b0*/  @!P0 BRA `(.L_x_276) ;  /* 0xfffffffc00f08947 */ /* 0x004fea000383ffff */
[----:B------:R-:W-:Y:S05]  /*a1c0*/  BRA `(.L_x_277) ;  /* 0xffffffb8007c7947 */ /* 0x000fea000383ffff */
.L_x_121:
[----:B-1----:R-:W-:-:S07]  /*a1d0*/  MOV R0, UR4 ;  /* 0x0000000400007c02 */ /* 0x002fce0008000f00 */
.L_x_278:
[----:B-1----:R1:W2:Y:S02]  /*a1e0*/  SYNCS.PHASECHK.TRANS64.TRYWAIT P0, [R0+URZ], R2 ;  /* 0x00000002000075a7 */ /* 0x0022a400080011ff */
[----:B--2---:R-:W-:Y:S05]  /*a1f0*/  @!P0 NANOSLEEP.SYNCS 0x989680 ;  /* 0x009896800000895d */ /* 0x004fea0003900000 */
[----:B------:R-:W2:Y:S02]  /*a200*/  @!P0 SYNCS.PHASECHK.TRANS64 P0, [R0+URZ], R2 ;  /* 0x00000002000085a7 */ /* 0x000ea400080010ff */
[----:B--2---:R-:W-:Y:S05]  /*a210*/  @!P0 BRA `(.L_x_278) ;  /* 0xfffffffc00f08947 */ /* 0x004fea000383ffff */
[----:B------:R-:W-:Y:S05]  /*a220*/  BRA `(.L_x_279) ;  /* 0xffffffb800887947 */ /* 0x000fea000383ffff */
.L_x_126:
[----:B--2---:R2:W3:Y:S02]  /*a230*/  SYNCS.PHASECHK.TRANS64.TRYWAIT P0, [R12+URZ+0x380], R0 ;  /* 0x000380000c0075a7 */ /* 0x0044e400080011ff */
[----:B---3--:R-:W-:Y:S05]  /*a240*/  @!P0 NANOSLEEP.SYNCS 0x989680 ;  /* 0x009896800000895d */ /* 0x008fea0003900000 */
[----:B------:R-:W3:Y:S02]  /*a250*/  @!P0 SYNCS.PHASECHK.TRANS64 P0, [R12+URZ+0x380], R0 ;  /* 0x000380000c0085a7 */ /* 0x000ee400080010ff */
[----:B---3--:R-:W-:Y:S05]  /*a260*/  @!P0 BRA `(.L_x_126) ;  /* 0xfffffffc00f08947 */ /* 0x008fea000383ffff */
[----:B------:R-:W-:Y:S05]  /*a270*/  BRA `(.L_x_280) ;  /* 0xffffffbc009c7947 */ /* 0x000fea000383ffff */
.L_x_129:
[----:B-1----:R-:W-:Y:S07]  /*a280*/  MOV R0, UR17 ;  /* 0x0000001100007c02 */ /* 0x002fee0008000f00 */
.L_x_281:
[----:B-1----:R1:W2:Y:S02]  /*a290*/  SYNCS.PHASECHK.TRANS64.TRYWAIT P2, [R0+URZ+0x378], R8 ;  /* 0x00037808000075a7 */ /* 0x0022a400080411ff */
[----:B--2---:R-:W-:Y:S05]  /*a2a0*/  @!P2 NANOSLEEP.SYNCS 0x989680 ;  /* 0x009896800000a95d */ /* 0x004fea0003900000 */
[----:B------:R-:W2:Y:S02]  /*a2b0*/  @!P2 SYNCS.PHASECHK.TRANS64 P2, [R0+URZ+0x378], R8 ;  /* 0x000378080000a5a7 */ /* 0x000ea400080410ff */
[----:B--2---:R-:W-:Y:S05]  /*a2c0*/  @!P2 BRA `(.L_x_281) ;  /* 0xfffffffc00f0a947 */ /* 0x004fea000383ffff */
[----:B------:R-:W-:Y:S05]  /*a2d0*/  BRA `(.L_x_128) ;  /* 0xffffffc000fc7947 */ /* 0x000fea000383ffff */
.L_x_132:
[----:B-1----:R-:W-:Y:S07]  /*a2e0*/  MOV R0, UR17 ;  /* 0x0000001100007c02 */ /* 0x002fee0008000f00 */
.L_x_282:
[----:B-1----:R1:W2:Y:S02]  /*a2f0*/  SYNCS.PHASECHK.TRANS64.TRYWAIT P0, [R0+URZ+0x368], R6 ;  /* 0x00036806000075a7 */ /* 0x0022a400080011ff */
[----:B--2---:R-:W-:Y:S05]  /*a300*/  @!P0 NANOSLEEP.SYNCS 0x989680 ;  /* 0x009896800000895d */ /* 0x004fea0003900000 */
[----:B------:R-:W2:Y:S02]  /*a310*/  @!P0 SYNCS.PHASECHK.TRANS64 P0, [R0+URZ+0x368], R6 ;  /* 0x00036806000085a7 */ /* 0x000ea400080010ff */
[----:B--2---:R-:W-:Y:S05]  /*a320*/  @!P0 BRA `(.L_x_282) ;  /* 0xfffffffc00f08947 */ /* 0x004fea000383ffff */
[----:B------:R-:W-:Y:S05]  /*a330*/  BRA `(.L_x_283) ;  /* 0xffffffc4004c7947 */ /* 0x000fea000383ffff */
.L_x_135:
[----:B---3--:R3:W1:Y:S02]  /*a340*/  SYNCS.PHASECHK.TRANS64.TRYWAIT P0, [R3+URZ+0x380], R0 ;  /* 0x00038000030075a7 */ /* 0x00866400080011ff */
[----:B-1----:R-:W-:Y:S05]  /*a350*/  @!P0 NANOSLEEP.SYNCS 0x989680 ;  /* 0x009896800000895d */ /* 0x002fea0003900000 */
[----:B------:R-:W1:Y:S02]  /*a360*/  @!P0 SYNCS.PHASECHK.TRANS64 P0, [R3+URZ+0x380], R0 ;  /* 0x00038000030085a7 */ /* 0x000e6400080010ff */
[----:B-1----:R-:W-:Y:S05]  /*a370*/  @!P0 BRA `(.L_x_135) ;  /* 0xfffffffc00f08947 */ /* 0x002fea000383ffff */
[----:B------:R-:W-:Y:S05]  /*a380*/  BRA `(.L_x_284) ;  /* 0xffffffc800987947 */ /* 0x000fea000383ffff */
.L_x_146:
[----:B-1----:R-:W-:Y:S04]  /*a390*/  MOV R0, UR44 ;  /* 0x0000002c00007c02 */ /* 0x002fe80008000f00 */
[----:B------:R1:W2:Y:S03]  /*a3a0*/  SYNCS.PHASECHK.TRANS64.TRYWAIT P1, [R0+URZ+0x360], R4 ;  /* 0x00036004000075a7 */ /* 0x0002a600080211ff */
[----:B--2---:R-:W-:Y:S05]  /*a3b0*/  @!P1 NANOSLEEP.SYNCS 0x989680 ;  /* 0x009896800000995d */ /* 0x004fea0003900000 */
[----:B------:R-:W2:Y:S02]  /*a3c0*/  @!P1 SYNCS.PHASECHK.TRANS64 P1, [R0+URZ+0x360], R4 ;  /* 0x00036004000095a7 */ /* 0x000ea400080210ff */
[----:B--2---:R-:W-:Y:S05]  /*a3d0*/  @!P1 BRA `(.L_x_146) ;  /* 0xfffffffc00ec9947 */ /* 0x004fea000383ffff */
[----:B------:R-:W-:Y:S05]  /*a3e0*/  BRA `(.L_x_145) ;  /* 0xffffffd400e87947 */ /* 0x000fea000383ffff */
.L_x_148:
[----:B------:R1:W1:Y:S02]  /*a3f0*/  SYNCS.PHASECHK.TRANS64.TRYWAIT P1, [R22+URZ+0x3a0], R3 ;  /* 0x0003a003160075a7 */ /* 0x00026400080211ff */
[----:B-1----:R-:W-:Y:S05]  /*a400*/  @!P1 NANOSLEEP.SYNCS 0x989680 ;  /* 0x009896800000995d */ /* 0x002fea0003900000 */
[----:B------:R-:W1:Y:S02]  /*a410*/  @!P1 SYNCS.PHASECHK.TRANS64 P1, [R22+URZ+0x3a0], R3 ;  /* 0x0003a003160095a7 */ /* 0x000e6400080210ff */
[----:B-1----:R-:W-:Y:S05]  /*a420*/  @!P1 BRA `(.L_x_148) ;  /* 0xfffffffc00f09947 */ /* 0x002fea000383ffff */
[----:B------:R-:W-:Y:S05]  /*a430*/  BRA `(.L_x_147) ;  /* 0xffffffd800247947 */ /* 0x000fea000383ffff */
        .weak           $__internal_0_$__cuda_sm10x_tcgen05_guardrail_trap_col_being_dealloced_not_returned_by_alloc
        .type           $__internal_0_$__cuda_sm10x_tcgen05_guardrail_trap_col_being_dealloced_not_returned_by_alloc,@function
        .size           $__internal_0_$__cuda_sm10x_tcgen05_guardrail_trap_col_being_dealloced_not_returned_by_alloc,($__internal_1_$__cuda_sm10x_tcgen05_guardrail_trap_phase_invalid_during_alloc - $__internal_0_$__cuda_sm10x_tcgen05_guardrail_trap_col_being_dealloced_not_returned_by_alloc)
$__internal_0_$__cuda_sm10x_tcgen05_guardrail_trap_col_being_dealloced_not_returned_by_alloc:
[----:B------:R-:W-:Y:S05]  /*a440*/  BPT.TRAP 0x1 ;  /* 0x000000040000795c */ /* 0x000fea0000300000 */
[----:B------:R-:W-:-:S04]  /*a450*/  HFMA2 R3, -RZ, RZ, 0, 0 ;  /* 0x00000000ff037431 */ /* 0x000fc800000001ff */
[----:B------:R-:W-:Y:S05]  /*a460*/  RET.REL.NODEC R2 `(_ZN7cutlass13device_kernelINS_4gemm6kernel13GemmUniversalIN4cute5tupleIJiiiiEEENS1_10collective13CollectiveMmaINS1_35MainloopSm100TmaUmmaWarpSpecializedILi54ELi2ELi4ENS5_IJNS4_1CILi1EEENSA_ILi2EEESB_EEEEENS5_IJNSA_ILi64EEESF_NSA_ILi32EEEEEENS_12float_e4m3_tENS5_IJlSB_lEEESI_SJ_NS4_8TiledMMAINS4_8MMA_AtomIJNS4_10MMA_TraitsINS4_19SM100_MMA_F8F6F4_SSEJSI_SI_fSF_SF_NS4_17integral_constantINS4_4UMMA5MajorELSQ_0EEESR_NSO_INSP_7ScaleInELSS_0EEEST_EEEEEENS4_6LayoutINS5_IJSB_SB_SB_EEENS5_IJNSA_ILi0EEESY_SY_EEEEENS5_IJNS4_10UnderscoreES11_S11_EEEEENS4_23SM90_TMA_LOAD_MULTICASTENS4_14ComposedLayoutINS4_7SwizzleILi1ELi4ELi3EEENS4_18smem_ptr_flag_bitsILi8EEENSW_INS5_IJNSA_ILi8EEESG_EEENS5_IJSG_SB_EEEEEEEvNS4_8identityENS4_13SM90_TMA_LOADES1E_vS1F_EENS_8epilogue10collective18CollectiveEpilogueINS1I_23Sm100TmaWarpSpecializedILi1ELi1ELi32ELb0ELb0EEEJSH_NS5_IJNSW_ISF_SB_EES1N_EEESI_SJ_SI_SJ_NS1I_6fusion15FusionCallbacksIS1M_NS1P_17LinearCombinationISI_fSI_fLNS_15FloatRoundStyleE2EEESH_S1O_JEEENS4_5SM1004TMEM4LOAD26SM100_TMEM_LOAD_16dp32b32xES1G_NS15_INS16_ILi2ELi4ELi3EEES19_NSW_INS5_IJS1A_SF_EEENS5_IJSF_SB_EEEEEEENS4_39AutoVectorizingCopyWithAssumedAlignmentILi128EEENS4_14SM90_TMA_STOREES23_S25_S25_EEEvvEEEEvNT_6ParamsE) ;  /* 0xffffff5802e47950 */ /* 0x000fea0003c3ffff */
        .weak           $__internal_1_$__cuda_sm10x_tcgen05_guardrail_trap_phase_invalid_during_alloc
        .type           $__internal_1_$__cuda_sm10x_tcgen05_guardrail_trap_phase_invalid_during_alloc,@function
        .size           $__internal_1_$__cuda_sm10x_tcgen05_guardrail_trap_phase_invalid_during_alloc,($__internal_2_$__cuda_sm10x_tcgen05_guardrail_trap_unallocated_columns_being_dealloced - $__internal_1_$__cuda_sm10x_tcgen05_guardrail_trap_phase_invalid_during_alloc)
$__internal_1_$__cuda_sm10x_tcgen05_guardrail_trap_phase_invalid_during_alloc:
[----:B------:R-:W-:Y:S05]  /*a470*/  BPT.TRAP 0x1 ;  /* 0x000000040000795c */ /* 0x000fea0000300000 */
[----:B------:R-:W-:-:S04]  /*a480*/  MOV R5, 0x0 ;  /* 0x0000000000057802 */ /* 0x000fc80000000f00 */
[----:B------:R-:W-:Y:S05]  /*a490*/  RET.REL.NODEC R4 `(_ZN7cutlass13device_kernelINS_4gemm6kernel13GemmUniversalIN4cute5tupleIJiiiiEEENS1_10collective13CollectiveMmaINS1_35MainloopSm100TmaUmmaWarpSpecializedILi54ELi2ELi4ENS5_IJNS4_1CILi1EEENSA_ILi2EEESB_EEEEENS5_IJNSA_ILi64EEESF_NSA_ILi32EEEEEENS_12float_e4m3_tENS5_IJlSB_lEEESI_SJ_NS4_8TiledMMAINS4_8MMA_AtomIJNS4_10MMA_TraitsINS4_19SM100_MMA_F8F6F4_SSEJSI_SI_fSF_SF_NS4_17integral_constantINS4_4UMMA5MajorELSQ_0EEESR_NSO_INSP_7ScaleInELSS_0EEEST_EEEEEENS4_6LayoutINS5_IJSB_SB_SB_EEENS5_IJNSA_ILi0EEESY_SY_EEEEENS5_IJNS4_10UnderscoreES11_S11_EEEEENS4_23SM90_TMA_LOAD_MULTICASTENS4_14ComposedLayoutINS4_7SwizzleILi1ELi4ELi3EEENS4_18smem_ptr_flag_bitsILi8EEENSW_INS5_IJNSA_ILi8EEESG_EEENS5_IJSG_SB_EEEEEEEvNS4_8identityENS4_13SM90_TMA_LOADES1E_vS1F_EENS_8epilogue10collective18CollectiveEpilogueINS1I_23Sm100TmaWarpSpecializedILi1ELi1ELi32ELb0ELb0EEEJSH_NS5_IJNSW_ISF_SB_EES1N_EEESI_SJ_SI_SJ_NS1I_6fusion15FusionCallbacksIS1M_NS1P_17LinearCombinationISI_fSI_fLNS_15FloatRoundStyleE2EEESH_S1O_JEEENS4_5SM1004TMEM4LOAD26SM100_TMEM_LOAD_16dp32b32xES1G_NS15_INS16_ILi2ELi4ELi3EEES19_NSW_INS5_IJS1A_SF_EEENS5_IJSF_SB_EEEEEEENS4_39AutoVectorizingCopyWithAssumedAlignmentILi128EEENS4_14SM90_TMA_STOREES23_S25_S25_EEEvvEEEEvNT_6ParamsE) ;  /* 0xffffff5804d87950 */ /* 0x000fea0003c3ffff */
        .weak           $__internal_2_$__cuda_sm10x_tcgen05_guardrail_trap_unallocated_columns_being_dealloced
        .type           $__internal_2_$__cuda_sm10x_tcgen05_guardrail_trap_unallocated_columns_being_dealloced,@function
        .size           $__internal_2_$__cuda_sm10x_tcgen05_guardrail_trap_unallocated_columns_being_dealloced,(.L_x_286 - $__internal_2_$__cuda_sm10x_tcgen05_guardrail_trap_unallocated_columns_being_dealloced)
$__internal_2_$__cuda_sm10x_tcgen05_guardrail_trap_unallocated_columns_being_dealloced:
[----:B------:R-:W-:Y:S05]  /*a4a0*/  BPT.TRAP 0x1 ;  /* 0x000000040000795c */ /* 0x000fea0000300000 */
[----:B------:R-:W-:-:S04]  /*a4b0*/  HFMA2 R3, -RZ, RZ, 0, 0 ;  /* 0x00000000ff037431 */ /* 0x000fc800000001ff */
[----:B------:R-:W-:Y:S05]  /*a4c0*/  RET.REL.NODEC R2 `(_ZN7cutlass13device_kernelINS_4gemm6kernel13GemmUniversalIN4cute5tupleIJiiiiEEENS1_10collective13CollectiveMmaINS1_35MainloopSm100TmaUmmaWarpSpecializedILi54ELi2ELi4ENS5_IJNS4_1CILi1EEENSA_ILi2EEESB_EEEEENS5_IJNSA_ILi64EEESF_NSA_ILi32EEEEEENS_12float_e4m3_tENS5_IJlSB_lEEESI_SJ_NS4_8TiledMMAINS4_8MMA_AtomIJNS4_10MMA_TraitsINS4_19SM100_MMA_F8F6F4_SSEJSI_SI_fSF_SF_NS4_17integral_constantINS4_4UMMA5MajorELSQ_0EEESR_NSO_INSP_7ScaleInELSS_0EEEST_EEEEEENS4_6LayoutINS5_IJSB_SB_SB_EEENS5_IJNSA_ILi0EEESY_SY_EEEEENS5_IJNS4_10UnderscoreES11_S11_EEEEENS4_23SM90_TMA_LOAD_MULTICASTENS4_14ComposedLayoutINS4_7SwizzleILi1ELi4ELi3EEENS4_18smem_ptr_flag_bitsILi8EEENSW_INS5_IJNSA_ILi8EEESG_EEENS5_IJSG_SB_EEEEEEEvNS4_8identityENS4_13SM90_TMA_LOADES1E_vS1F_EENS_8epilogue10collective18CollectiveEpilogueINS1I_23Sm100TmaWarpSpecializedILi1ELi1ELi32ELb0ELb0EEEJSH_NS5_IJNSW_ISF_SB_EES1N_EEESI_SJ_SI_SJ_NS1I_6fusion15FusionCallbacksIS1M_NS1P_17LinearCombinationISI_fSI_fLNS_15FloatRoundStyleE2EEESH_S1O_JEEENS4_5SM1004TMEM4LOAD26SM100_TMEM_LOAD_16dp32b32xES1G_NS15_INS16_ILi2ELi4ELi3EEES19_NSW_INS5_IJS1A_SF_EEENS5_IJSF_SB_EEEEEEENS4_39AutoVectorizingCopyWithAssumedAlignmentILi128EEENS4_14SM90_TMA_STOREES23_S25_S25_EEEvvEEEEvNT_6ParamsE) ;  /* 0xffffff5802cc7950 */ /* 0x000fea0003c3ffff */
.L_x_285:
[----:B------:R-:W-:-:S00]  /*a4d0*/  BRA `(.L_x_285) ;  /* 0xfffffffc00fc7947 */ /* 0x000fc0000383ffff */
[----:B------:R-:W-:-:S00]  /*a4e0*/  NOP ;  /* 0x0000000000007918 */ /* 0x000fc00000000000 */
        /* <DEDUP_REMOVED lines=9> */
.L_x_286:


//--------------------- .nv.global.init           --------------------------
	.section	.nv.global.init,"aw",@progbits
.nv.global.init:
	.type		$str$27,@object
	.size		$str$27,($str$28 - $str$27)
$str$27:
        /*0000*/ 	.byte	0x28, 0x61, 0x64, 0x64, 0x72, 0x65, 0x73, 0x73, 0x20, 0x26, 0x20, 0x6d, 0x61, 0x73, 0x6b, 0x29
        /*0010*/ 	.byte	0x20, 0x3d, 0x3d, 0x20, 0x30, 0x00
	.type		$str$28,@object
	.size		$str$28,($str$26 - $str$28)
$str$28:
        /*0016*/ 	.byte	0x2f, 0x74, 0x6d, 0x70, 0x2f, 0x63, 0x75, 0x74, 0x6c, 0x61, 0x73, 0x73, 0x5f, 0x73, 0x77, 0x65
        /*0026*/ 	.byte	0x65, 0x70, 0x5f, 0x73, 0x72, 0x63, 0x2f, 0x69, 0x6e, 0x63, 0x6c, 0x75, 0x64, 0x65, 0x2f, 0x63
        /*0036*/ 	.byte	0x75, 0x74, 0x65, 0x2f, 0x70, 0x6f, 0x69, 0x6e, 0x74, 0x65, 0x72, 0x5f, 0x66, 0x6c, 0x61, 0x67
        /*0046*/ 	.byte	0x67, 0x65, 0x64, 0x2e, 0x68, 0x70, 0x70, 0x00
	.type		$str$26,@object
	.size		$str$26,($str$25 - $str$26)
$str$26:
        /*004e*/ 	.byte	0x2f, 0x74, 0x6d, 0x70, 0x2f, 0x63, 0x75, 0x74, 0x6c, 0x61, 0x73, 0x73, 0x5f, 0x73, 0x77, 0x65
        /*005e*/ 	.byte	0x65, 0x70, 0x5f, 0x73, 0x72, 0x63, 0x2f, 0x69, 0x6e, 0x63, 0x6c, 0x75, 0x64, 0x65, 0x2f, 0x63
        /*006e*/ 	.byte	0x75, 0x74, 0x65, 0x2f, 0x61, 0x74, 0x6f, 0x6d, 0x2f, 0x63, 0x6f, 0x70, 0x79, 0x5f, 0x74, 0x72
        /*007e*/ 	.byte	0x61, 0x69, 0x74, 0x73, 0x5f, 0x73, 0x6d, 0x31, 0x30, 0x30, 0x2e, 0x68, 0x70, 0x70, 0x00
	.type		$str$25,@object
	.size		$str$25,(__unnamed_1 - $str$25)
$str$25:
        /*008d*/ 	.byte	0x28, 0x28, 0x75, 0x69, 0x6e, 0x74, 0x33, 0x32, 0x5f, 0x74, 0x28, 0x74, 0x68, 0x72, 0x65, 0x61
        /*009d*/ 	.byte	0x64, 0x49, 0x64, 0x78, 0x2e, 0x78, 0x29, 0x20, 0x2f, 0x20, 0x33, 0x32, 0x29, 0x20, 0x25, 0x20
        /*00ad*/ 	.byte	0x34, 0x29, 0x20, 0x3d, 0x3d, 0x20, 0x28, 0x28, 0x28, 0x74, 0x6d, 0x65, 0x6d, 0x5f, 0x61, 0x64
        /*00bd*/ 	.byte	0x64, 0x72, 0x20, 0x3e, 0x3e, 0x20, 0x31, 0x36, 0x29, 0x20, 0x2f, 0x20, 0x33, 0x32, 0x29, 0x20
        /*00cd*/ 	.byte	0x25, 0x20, 0x34, 0x29, 0x00
	.type		__unnamed_1,@object
	.size		__unnamed_1,(__unnamed_2 - __unnamed_1)
__unnamed_1:
        /*00d2*/ 	.byte	0x61, 0x75, 0x74, 0x6f, 0x20, 0x63, 0x75, 0x74, 0x65, 0x3a, 0x3a, 0x61, 0x73, 0x5f, 0x70, 0x6f
        /* <DEDUP_REMOVED lines=24> */
        /*0262*/ 	.byte	0x3c, 0x34, 0x30, 0x39, 0x36, 0x3e, 0x3e, 0x3e, 0x3e, 0x5d, 0x00
	.type		__unnamed_2,@object
	.size		__unnamed_2,(.L_2 - __unnamed_2)
__unnamed_2:
        /* <DEDUP_REMOVED lines=40> */
        /*04ed*/ 	.byte	0x74, 0x65, 0x3a, 0x3a, 0x43, 0x3c, 0x30, 0x3e, 0x3e, 0x3e, 0x3e, 0x5d, 0x00
.L_2:


//--------------------- .nv.shared._ZN7cutlass13device_kernelINS_4gemm6kernel13GemmUniversalIN4cute5tupleIJiiiiEEENS1_10collective13CollectiveMmaINS1_35MainloopSm100TmaUmmaWarpSpecializedILi54ELi2ELi4ENS5_IJNS4_1CILi1EEENSA_ILi2EEESB_EEEEENS5_IJNSA_ILi64EEESF_NSA_ILi32EEEEEENS_12float_e4m3_tENS5_IJlSB_lEEESI_SJ_NS4_8TiledMMAINS4_8MMA_AtomIJNS4_10MMA_TraitsINS4_19SM100_MMA_F8F6F4_SSEJSI_SI_fSF_SF_NS4_17integral_constantINS4_4UMMA5MajorELSQ_0EEESR_NSO_INSP_7ScaleInELSS_0EEEST_EEEEEENS4_6LayoutINS5_IJSB_SB_SB_EEENS5_IJNSA_ILi0EEESY_SY_EEEEENS5_IJNS4_10UnderscoreES11_S11_EEEEENS4_23SM90_TMA_LOAD_MULTICASTENS4_14ComposedLayoutINS4_7SwizzleILi1ELi4ELi3EEENS4_18smem_ptr_flag_bitsILi8EEENSW_INS5_IJNSA_ILi8EEESG_EEENS5_IJSG_SB_EEEEEEEvNS4_8identityENS4_13SM90_TMA_LOADES1E_vS1F_EENS_8epilogue10collective18CollectiveEpilogueINS1I_23Sm100TmaWarpSpecializedILi1ELi1ELi32ELb0ELb0EEEJSH_NS5_IJNSW_ISF_SB_EES1N_EEESI_SJ_SI_SJ_NS1I_6fusion15FusionCallbacksIS1M_NS1P_17LinearCombinationISI_fSI_fLNS_15FloatRoundStyleE2EEESH_S1O_JEEENS4_5SM1004TMEM4LOAD26SM100_TMEM_LOAD_16dp32b32xES1G_NS15_INS16_ILi2ELi4ELi3EEES19_NSW_INS5_IJS1A_SF_EEENS5_IJSF_SB_EEEEEEENS4_39AutoVectorizingCopyWithAssumedAlignmentILi128EEENS4_14SM90_TMA_STOREES23_S25_S25_EEEvvEEEEvNT_6ParamsE --------------------------
	.section	.nv.shared._ZN7cutlass13device_kernelINS_4gemm6kernel13GemmUniversalIN4cute5tupleIJiiiiEEENS1_10collective13CollectiveMmaINS1_35MainloopSm100TmaUmmaWarpSpecializedILi54ELi2ELi4ENS5_IJNS4_1CILi1EEENSA_ILi2EEESB_EEEEENS5_IJNSA_ILi64EEESF_NSA_ILi32EEEEEENS_12float_e4m3_tENS5_IJlSB_lEEESI_SJ_NS4_8TiledMMAINS4_8MMA_AtomIJNS4_10MMA_TraitsINS4_19SM100_MMA_F8F6F4_SSEJSI_SI_fSF_SF_NS4_17integral_constantINS4_4UMMA5MajorELSQ_0EEESR_NSO_INSP_7ScaleInELSS_0EEEST_EEEEEENS4_6LayoutINS5_IJSB_SB_SB_EEENS5_IJNSA_ILi0EEESY_SY_EEEEENS5_IJNS4_10UnderscoreES11_S11_EEEEENS4_23SM90_TMA_LOAD_MULTICASTENS4_14ComposedLayoutINS4_7SwizzleILi1ELi4ELi3EEENS4_18smem_ptr_flag_bitsILi8EEENSW_INS5_IJNSA_ILi8EEESG_EEENS5_IJSG_SB_EEEEEEEvNS4_8identityENS4_13SM90_TMA_LOADES1E_vS1F_EENS_8epilogue10collective18CollectiveEpilogueINS1I_23Sm100TmaWarpSpecializedILi1ELi1ELi32ELb0ELb0EEEJSH_NS5_IJNSW_ISF_SB_EES1N_EEESI_SJ_SI_SJ_NS1I_6fusion15FusionCallbacksIS1M_NS1P_17LinearCombinationISI_fSI_fLNS_15FloatRoundStyleE2EEESH_S1O_JEEENS4_5SM1004TMEM4LOAD26SM100_TMEM_LOAD_16dp32b32xES1G_NS15_INS16_ILi2ELi4ELi3EEES19_NSW_INS5_IJS1A_SF_EEENS5_IJSF_SB_EEEEEEENS4_39AutoVectorizingCopyWithAssumedAlignmentILi128EEENS4_14SM90_TMA_STOREES23_S25_S25_EEEvvEEEEvNT_6ParamsE,"aw",@nobits
	.sectionflags	@""
	.align	16
	.zero		1024


//--------------------- .nv.shared.reserved.0     --------------------------
	.section	.nv.shared.reserved.0,"aw",@nobits
	.weak		__nv_reservedSMEM_offset_0_alias
	.size		__nv_reservedSMEM_offset_0_alias, 0, 64
	.other		__nv_reservedSMEM_offset_0_alias,@"STO_CUDA_RESERVED_SHARED STV_DEFAULT"
__nv_reservedSMEM_offset_0_alias:
	.zero		0
.nv.shared.reserved.0:
	.zero		64
	.weak		__nv_reservedSMEM_tcgen05_partition
	.type		__nv_reservedSMEM_tcgen05_partition,@object
	.size		__nv_reservedSMEM_tcgen05_partition,(.L_0 - __nv_reservedSMEM_tcgen05_partition)
__nv_reservedSMEM_tcgen05_partition:
	.zero		32
.L_0:


//--------------------- .nv.global                --------------------------
	.section	.nv.global,"aw",@nobits
.nv.global:
	.type		_ZN39_INTERNAL_df73821e_4_k_cu_6b46c17b_71684cute1_E,@object
	.size		_ZN39_INTERNAL_df73821e_4_k_cu_6b46c17b_71684cute1_E,(_ZN39_INTERNAL_df73821e_4_k_cu_6b46c17b_71684cuda3std3__45__cpo6cbeginE - _ZN39_INTERNAL_df73821e_4_k_cu_6b46c17b_71684cute1_E)
_ZN39_INTERNAL_df73821e_4_k_cu_6b46c17b_71684cute1_E:
	.zero		1
	.type		_ZN39_INTERNAL_df73821e_4_k_cu_6b46c17b_71684cuda3std3__45__cpo6cbeginE,@object
	.size		_ZN39_INTERNAL_df73821e_4_k_cu_6b46c17b_71684cuda3std3__45__cpo6cbeginE,(_ZN39_INTERNAL_df73821e_4_k_cu_6b46c17b_71684cuda3std3__48in_placeE - _ZN39_INTERNAL_df73821e_4_k_cu_6b46c17b_71684cuda3std3__45__cpo6cbeginE)
_ZN39_INTERNAL_df73821e_4_k_cu_6b46c17b_71684cuda3std3__45__cpo6cbeginE:
	.zero		1
	.type		_ZN39_INTERNAL_df73821e_4_k_cu_6b46c17b_71684cuda3std3__48in_placeE,@object
	.size		_ZN39_INTERNAL_df73821e_4_k_cu_6b46c17b_71684cuda3std3__48in_placeE,(_ZN39_INTERNAL_df73821e_4_k_cu_6b46c17b_71684cuda3std6ranges3__45__cpo9iter_moveE - _ZN39_INTERNAL_df73821e_4_k_cu_6b46c17b_71684cuda3std3__48in_placeE)
_ZN39_INTERNAL_df73821e_4_k_cu_6b46c17b_71684cuda3std3__48in_placeE:
	.zero		1
	.type		_ZN39_INTERNAL_df73821e_4_k_cu_6b46c17b_71684cuda3std6ranges3__45__cpo9iter_moveE,@object
	.size		_ZN39_INTERNAL_df73821e_4_k_cu_6b46c17b_71684cuda3std6ranges3__45__cpo9iter_moveE,(_ZN39_INTERNAL_df73821e_4_k_cu_6b46c17b_71684cuda3std3__45__cpo5beginE - _ZN39_INTERNAL_df73821e_4_k_cu_6b46c17b_71684cuda3std6ranges3__45__cpo9iter_moveE)
_ZN39_INTERNAL_df73821e_4_k_cu_6b46c17b_71684cuda3std6ranges3__45__cpo9iter_moveE:
	.zero		1
	.type		_ZN39_INTERNAL_df73821e_4_k_cu_6b46c17b_71684cuda3std3__45__cpo5beginE,@object
	.size		_ZN39_INTERNAL_df73821e_4_k_cu_6b46c17b_71684cuda3std3__45__cpo5beginE,(_ZN39_INTERNAL_df73821e_4_k_cu_6b46c17b_71684cuda3std3__441_GLOBAL__N__df73821e_4_k_cu_6b46c17b_71686ignoreE - _ZN39_INTERNAL_df73821e_4_k_cu_6b46c17b_71684cuda3std3__45__cpo5beginE)
_ZN39_INTERNAL_df73821e_4_k_cu_6b46c17b_71684cuda3std3__45__cpo5beginE:
	.zero		1
	.type		_ZN39_INTERNAL_df73821e_4_k_cu_6b46c17b_71684cuda3std3__441_GLOBAL__N__df73821e_4_k_cu_6b46c17b_71686ignoreE,@object
	.size		_ZN39_INTERNAL_df73821e_4_k_cu_6b46c17b_71684cuda3std3__441_GLOBAL__N__df73821e_4_k_cu_6b46c17b_71686ignoreE,(_ZN39_INTERNAL_df73821e_4_k_cu_6b46c17b_71684cute7productE - _ZN39_INTERNAL_df73821e_4_k_cu_6b46c17b_71684cuda3std3__441_GLOBAL__N__df73821e_4_k_cu_6b46c17b_71686ignoreE)
_ZN39_INTERNAL_df73821e_4_k_cu_6b46c17b_71684cuda3std3__441_GLOBAL__N__df73821e_4_k_cu_6b46c17b_71686ignoreE:
	.zero		1
	.type		_ZN39_INTERNAL_df73821e_4_k_cu_6b46c17b_71684cute7productE,@object
	.size		_ZN39_INTERNAL_df73821e_4_k_cu_6b46c17b_71684cute7productE,(_ZN39_INTERNAL_df73821e_4_k_cu_6b46c17b_71684cuda3std3__45__cpo3endE - _ZN39_INTERNAL_df73821e_4_k_cu_6b46c17b_71684cute7productE)
_ZN39_INTERNAL_df73821e_4_k_cu_6b46c17b_71684cute7productE:
	.zero		1
	.type		_ZN39_INTERNAL_df73821e_4_k_cu_6b46c17b_71684cuda3std3__45__cpo3endE,@object
	.size		_ZN39_INTERNAL_df73821e_4_k_cu_6b46c17b_71684cuda3std3__45__cpo3endE,(_ZN39_INTERNAL_df73821e_4_k_cu_6b46c17b_71684cuda3std3__419piecewise_constructE - _ZN39_INTERNAL_df73821e_4_k_cu_6b46c17b_71684cuda3std3__45__cpo3endE)
_ZN39_INTERNAL_df73821e_4_k_cu_6b46c17b_71684cuda3std3__45__cpo3endE:
	.zero		1
	.type		_ZN39_INTERNAL_df73821e_4_k_cu_6b46c17b_71684cuda3std3__419piecewise_constructE,@object
	.size		_ZN39_INTERNAL_df73821e_4_k_cu_6b46c17b_71684cuda3std3__419piecewise_constructE,(_ZN39_INTERNAL_df73821e_4_k_cu_6b46c17b_71684cuda3std3__45__cpo4cendE - _ZN39_INTERNAL_df73821e_4_k_cu_6b46c17b_71684cuda3std3__419piecewise_constructE)
_ZN39_INTERNAL_df73821e_4_k_cu_6b46c17b_71684cuda3std3__419piecewise_constructE:
	.zero		1
	.type		_ZN39_INTERNAL_df73821e_4_k_cu_6b46c17b_71684cuda3std3__45__cpo4cendE,@object
	.size		_ZN39_INTERNAL_df73821e_4_k_cu_6b46c17b_71684cuda3std3__45__cpo4cendE,(_ZN39_INTERNAL_df73821e_4_k_cu_6b46c17b_71684cuda3std6ranges3__45__cpo4swapE - _ZN39_INTERNAL_df73821e_4_k_cu_6b46c17b_71684cuda3std3__45__cpo4cendE)
_ZN39_INTERNAL_df73821e_4_k_cu_6b46c17b_71684cuda3std3__45__cpo4cendE:
	.zero		1
	.type		_ZN39_INTERNAL_df73821e_4_k_cu_6b46c17b_71684cuda3std6ranges3__45__cpo4swapE,@object
	.size		_ZN39_INTERNAL_df73821e_4_k_cu_6b46c17b_71684cuda3std6ranges3__45__cpo4swapE,(.L_10 - _ZN39_INTERNAL_df73821e_4_k_cu_6b46c17b_71684cuda3std6ranges3__45__cpo4swapE)
_ZN39_INTERNAL_df73821e_4_k_cu_6b46c17b_71684cuda3std6ranges3__45__cpo4swapE:
	.zero		1
.L_10:


//--------------------- .nv.constant0._ZN7cutlass13device_kernelINS_4gemm6kernel13GemmUniversalIN4cute5tupleIJiiiiEEENS1_10collective13CollectiveMmaINS1_35MainloopSm100TmaUmmaWarpSpecializedILi54ELi2ELi4ENS5_IJNS4_1CILi1EEENSA_ILi2EEESB_EEEEENS5_IJNSA_ILi64EEESF_NSA_ILi32EEEEEENS_12float_e4m3_tENS5_IJlSB_lEEESI_SJ_NS4_8TiledMMAINS4_8MMA_AtomIJNS4_10MMA_TraitsINS4_19SM100_MMA_F8F6F4_SSEJSI_SI_fSF_SF_NS4_17integral_constantINS4_4UMMA5MajorELSQ_0EEESR_NSO_INSP_7ScaleInELSS_0EEEST_EEEEEENS4_6LayoutINS5_IJSB_SB_SB_EEENS5_IJNSA_ILi0EEESY_SY_EEEEENS5_IJNS4_10UnderscoreES11_S11_EEEEENS4_23SM90_TMA_LOAD_MULTICASTENS4_14ComposedLayoutINS4_7SwizzleILi1ELi4ELi3EEENS4_18smem_ptr_flag_bitsILi8EEENSW_INS5_IJNSA_ILi8EEESG_EEENS5_IJSG_SB_EEEEEEEvNS4_8identityENS4_13SM90_TMA_LOADES1E_vS1F_EENS_8epilogue10collective18CollectiveEpilogueINS1I_23Sm100TmaWarpSpecializedILi1ELi1ELi32ELb0ELb0EEEJSH_NS5_IJNSW_ISF_SB_EES1N_EEESI_SJ_SI_SJ_NS1I_6fusion15FusionCallbacksIS1M_NS1P_17LinearCombinationISI_fSI_fLNS_15FloatRoundStyleE2EEESH_S1O_JEEENS4_5SM1004TMEM4LOAD26SM100_TMEM_LOAD_16dp32b32xES1G_NS15_INS16_ILi2ELi4ELi3EEES19_NSW_INS5_IJS1A_SF_EEENS5_IJSF_SB_EEEEEEENS4_39AutoVectorizingCopyWithAssumedAlignmentILi128EEENS4_14SM90_TMA_STOREES23_S25_S25_EEEvvEEEEvNT_6ParamsE --------------------------
	.section	.nv.constant0._ZN7cutlass13device_kernelINS_4gemm6kernel13GemmUniversalIN4cute5tupleIJiiiiEEENS1_10collective13CollectiveMmaINS1_35MainloopSm100TmaUmmaWarpSpecializedILi54ELi2ELi4ENS5_IJNS4_1CILi1EEENSA_ILi2EEESB_EEEEENS5_IJNSA_ILi64EEESF_NSA_ILi32EEEEEENS_12float_e4m3_tENS5_IJlSB_lEEESI_SJ_NS4_8TiledMMAINS4_8MMA_AtomIJNS4_10MMA_TraitsINS4_19SM100_MMA_F8F6F4_SSEJSI_SI_fSF_SF_NS4_17integral_constantINS4_4UMMA5MajorELSQ_0EEESR_NSO_INSP_7ScaleInELSS_0EEEST_EEEEEENS4_6LayoutINS5_IJSB_SB_SB_EEENS5_IJNSA_ILi0EEESY_SY_EEEEENS5_IJNS4_10UnderscoreES11_S11_EEEEENS4_23SM90_TMA_LOAD_MULTICASTENS4_14ComposedLayoutINS4_7SwizzleILi1ELi4ELi3EEENS4_18smem_ptr_flag_bitsILi8EEENSW_INS5_IJNSA_ILi8EEESG_EEENS5_IJSG_SB_EEEEEEEvNS4_8identityENS4_13SM90_TMA_LOADES1E_vS1F_EENS_8epilogue10collective18CollectiveEpilogueINS1I_23Sm100TmaWarpSpecializedILi1ELi1ELi32ELb0ELb0EEEJSH_NS5_IJNSW_ISF_SB_EES1N_EEESI_SJ_SI_SJ_NS1I_6fusion15FusionCallbacksIS1M_NS1P_17LinearCombinationISI_fSI_fLNS_15FloatRoundStyleE2EEESH_S1O_JEEENS4_5SM1004TMEM4LOAD26SM100_TMEM_LOAD_16dp32b32xES1G_NS15_INS16_ILi2ELi4ELi3EEES19_NSW_INS5_IJS1A_SF_EEENS5_IJSF_SB_EEEEEEENS4_39AutoVectorizingCopyWithAssumedAlignmentILi128EEENS4_14SM90_TMA_STOREES23_S25_S25_EEEvvEEEEvNT_6ParamsE,"a",@progbits
	.sectionflags	@""
	.align	4
.nv.constant0._ZN7cutlass13device_kernelINS_4gemm6kernel13GemmUniversalIN4cute5tupleIJiiiiEEENS1_10collective13CollectiveMmaINS1_35MainloopSm100TmaUmmaWarpSpecializedILi54ELi2ELi4ENS5_IJNS4_1CILi1EEENSA_ILi2EEESB_EEEEENS5_IJNSA_ILi64EEESF_NSA_ILi32EEEEEENS_12float_e4m3_tENS5_IJlSB_lEEESI_SJ_NS4_8TiledMMAINS4_8MMA_AtomIJNS4_10MMA_TraitsINS4_19SM100_MMA_F8F6F4_SSEJSI_SI_fSF_SF_NS4_17integral_constantINS4_4UMMA5MajorELSQ_0EEESR_NSO_INSP_7ScaleInELSS_0EEEST_EEEEEENS4_6LayoutINS5_IJSB_SB_SB_EEENS5_IJNSA_ILi0EEESY_SY_EEEEENS5_IJNS4_10UnderscoreES11_S11_EEEEENS4_23SM90_TMA_LOAD_MULTICASTENS4_14ComposedLayoutINS4_7SwizzleILi1ELi4ELi3EEENS4_18smem_ptr_flag_bitsILi8EEENSW_INS5_IJNSA_ILi8EEESG_EEENS5_IJSG_SB_EEEEEEEvNS4_8identityENS4_13SM90_TMA_LOADES1E_vS1F_EENS_8epilogue10collective18CollectiveEpilogueINS1I_23Sm100TmaWarpSpecializedILi1ELi1ELi32ELb0ELb0EEEJSH_NS5_IJNSW_ISF_SB_EES1N_EEESI_SJ_SI_SJ_NS1I_6fusion15FusionCallbacksIS1M_NS1P_17LinearCombinationISI_fSI_fLNS_15FloatRoundStyleE2EEESH_S1O_JEEENS4_5SM1004TMEM4LOAD26SM100_TMEM_LOAD_16dp32b32xES1G_NS15_INS16_ILi2ELi4ELi3EEES19_NSW_INS5_IJS1A_SF_EEENS5_IJSF_SB_EEEEEEENS4_39AutoVectorizingCopyWithAssumedAlignmentILi128EEENS4_14SM90_TMA_STOREES23_S25_S25_EEEvvEEEEvNT_6ParamsE:
	.zero		2944


//--------------------- SYMBOLS --------------------------

	.type		.nv.reservedSmem.offset0,@object
	.size		.nv.reservedSmem.offset0,0x4
	.type		.nv.reservedSmem.cap,@object
	.size		.nv.reservedSmem.cap,0x4
	.type		__assertfail,@function
